//
// Generated by NVIDIA NVVM Compiler
//
// Compiler Build ID: CL-36424714
// Cuda compilation tools, release 13.0, V13.0.88
// Based on NVVM 20.0.0
//

.version 9.0
.target sm_100
.address_size 64

	// .globl	_Z17simple_mma_kernelPK6__halfS1_Pfiii
.extern .shared .align 16 .b8 shmem[];

.visible .entry _Z17simple_mma_kernelPK6__halfS1_Pfiii(
	.param .u64 .ptr .align 1 _Z17simple_mma_kernelPK6__halfS1_Pfiii_param_0,
	.param .u64 .ptr .align 1 _Z17simple_mma_kernelPK6__halfS1_Pfiii_param_1,
	.param .u64 .ptr .align 1 _Z17simple_mma_kernelPK6__halfS1_Pfiii_param_2,
	.param .u32 _Z17simple_mma_kernelPK6__halfS1_Pfiii_param_3,
	.param .u32 _Z17simple_mma_kernelPK6__halfS1_Pfiii_param_4,
	.param .u32 _Z17simple_mma_kernelPK6__halfS1_Pfiii_param_5
)
{
	.reg .pred 	%p<45>;
	.reg .b16 	%rs<15>;
	.reg .b32 	%r<152>;
	.reg .b32 	%f<59>;
	.reg .b64 	%rd<38>;

	ld.param.u64 	%rd4, [_Z17simple_mma_kernelPK6__halfS1_Pfiii_param_0];
	ld.param.u64 	%rd5, [_Z17simple_mma_kernelPK6__halfS1_Pfiii_param_1];
	ld.param.u32 	%r61, [_Z17simple_mma_kernelPK6__halfS1_Pfiii_param_3];
	ld.param.u32 	%r62, [_Z17simple_mma_kernelPK6__halfS1_Pfiii_param_4];
	ld.param.u32 	%r63, [_Z17simple_mma_kernelPK6__halfS1_Pfiii_param_5];
	cvta.to.global.u64 	%rd1, %rd4;
	cvta.to.global.u64 	%rd2, %rd5;
	mov.u32 	%r64, %ctaid.y;
	shl.b32 	%r1, %r64, 4;
	mov.u32 	%r65, %ctaid.x;
	shl.b32 	%r2, %r65, 4;
	setp.lt.s32 	%p1, %r63, 1;
	mov.f32 	%f43, 0f00000000;
	mov.f32 	%f44, %f43;
	mov.f32 	%f45, %f43;
	mov.f32 	%f46, %f43;
	mov.f32 	%f47, %f43;
	mov.f32 	%f48, %f43;
	mov.f32 	%f49, %f43;
	mov.f32 	%f50, %f43;
	@%p1 bra 	$L__BB0_45;
	mov.u32 	%r3, %tid.x;
	mul.lo.s32 	%r4, %r63, %r1;
	mul.lo.s32 	%r5, %r63, %r61;
	mov.u32 	%r6, %ntid.x;
	add.s32 	%r7, %r3, %r6;
	max.u32 	%r67, %r7, 256;
	setp.lt.u32 	%p2, %r7, 256;
	selp.u32 	%r68, 1, 0, %p2;
	add.s32 	%r69, %r7, %r68;
	sub.s32 	%r70, %r67, %r69;
	div.u32 	%r71, %r70, %r6;
	add.s32 	%r8, %r71, %r68;
	and.b32  	%r9, %r8, 3;
	shl.b32 	%r72, %r3, 1;
	mov.u32 	%r73, shmem;
	add.s32 	%r10, %r73, %r72;
	shl.b32 	%r11, %r6, 1;
	add.s32 	%r12, %r10, %r11;
	add.s32 	%r13, %r7, %r6;
	add.s32 	%r14, %r12, %r11;
	add.s32 	%r15, %r13, %r6;
	and.b32  	%r74, %r3, 15;
	add.s32 	%r16, %r74, %r2;
	and.b32  	%r75, %r7, 15;
	add.s32 	%r17, %r75, %r2;
	mov.b32 	%r142, 0;
	mov.f32 	%f43, 0f00000000;
$L__BB0_2:
	setp.gt.u32 	%p3, %r3, 255;
	@%p3 bra 	$L__BB0_42;
	setp.eq.s32 	%p4, %r9, 3;
	mov.u32 	%r143, %r3;
	@%p4 bra 	$L__BB0_12;
	add.s32 	%r76, %r142, %r4;
	add.s32 	%r19, %r76, %r3;
	setp.ge.s32 	%p5, %r19, %r5;
	@%p5 bra 	$L__BB0_6;
	mul.wide.u32 	%rd6, %r19, 2;
	add.s64 	%rd7, %rd1, %rd6;
	ld.global.u16 	%rs1, [%rd7];
	st.shared.u16 	[%r10], %rs1;
$L__BB0_6:
	setp.eq.s32 	%p6, %r9, 0;
	mov.u32 	%r143, %r7;
	@%p6 bra 	$L__BB0_12;
	add.s32 	%r20, %r19, %r6;
	setp.ge.s32 	%p7, %r20, %r5;
	@%p7 bra 	$L__BB0_9;
	mul.wide.u32 	%rd8, %r20, 2;
	add.s64 	%rd9, %rd1, %rd8;
	ld.global.u16 	%rs2, [%rd9];
	st.shared.u16 	[%r12], %rs2;
$L__BB0_9:
	setp.eq.s32 	%p8, %r9, 1;
	mov.u32 	%r143, %r13;
	@%p8 bra 	$L__BB0_12;
	add.s32 	%r21, %r20, %r6;
	setp.ge.s32 	%p9, %r21, %r5;
	mov.u32 	%r143, %r15;
	@%p9 bra 	$L__BB0_12;
	mul.wide.u32 	%rd10, %r21, 2;
	add.s64 	%rd11, %rd1, %rd10;
	ld.global.u16 	%rs3, [%rd11];
	st.shared.u16 	[%r14], %rs3;
	mov.u32 	%r143, %r15;
$L__BB0_12:
	setp.lt.u32 	%p10, %r8, 3;
	@%p10 bra 	$L__BB0_23;
	shl.b32 	%r23, %r143, 1;
	add.s32 	%r78, %r4, %r143;
	add.s32 	%r145, %r78, %r142;
	add.s32 	%r148, %r145, %r6;
	add.s32 	%r147, %r145, %r11;
	mad.lo.s32 	%r146, %r6, 3, %r145;
	mov.u32 	%r149, shmem;
$L__BB0_14:
	setp.ge.s32 	%p11, %r145, %r5;
	@%p11 bra 	$L__BB0_16;
	add.s32 	%r79, %r149, %r23;
	mul.wide.u32 	%rd12, %r145, 2;
	add.s64 	%rd13, %rd1, %rd12;
	ld.global.u16 	%rs4, [%rd13];
	st.shared.u16 	[%r79], %rs4;
$L__BB0_16:
	setp.ge.s32 	%p12, %r148, %r5;
	@%p12 bra 	$L__BB0_18;
	add.s32 	%r80, %r149, %r11;
	add.s32 	%r81, %r80, %r23;
	mul.wide.u32 	%rd14, %r148, 2;
	add.s64 	%rd15, %rd1, %rd14;
	ld.global.u16 	%rs5, [%rd15];
	st.shared.u16 	[%r81], %rs5;
$L__BB0_18:
	add.s32 	%r39, %r143, %r6;
	setp.ge.s32 	%p13, %r147, %r5;
	@%p13 bra 	$L__BB0_20;
	shl.b32 	%r82, %r6, 2;
	add.s32 	%r83, %r149, %r82;
	add.s32 	%r84, %r83, %r23;
	mul.wide.u32 	%rd16, %r147, 2;
	add.s64 	%rd17, %rd1, %rd16;
	ld.global.u16 	%rs6, [%rd17];
	st.shared.u16 	[%r84], %rs6;
$L__BB0_20:
	add.s32 	%r40, %r39, %r6;
	setp.ge.s32 	%p14, %r146, %r5;
	@%p14 bra 	$L__BB0_22;
	mad.lo.s32 	%r85, %r6, 6, %r149;
	add.s32 	%r86, %r85, %r23;
	mul.wide.u32 	%rd18, %r146, 2;
	add.s64 	%rd19, %rd1, %rd18;
	ld.global.u16 	%rs7, [%rd19];
	st.shared.u16 	[%r86], %rs7;
$L__BB0_22:
	add.s32 	%r87, %r40, %r6;
	add.s32 	%r143, %r87, %r6;
	shl.b32 	%r88, %r6, 3;
	add.s32 	%r149, %r149, %r88;
	shl.b32 	%r89, %r6, 2;
	add.s32 	%r148, %r148, %r89;
	add.s32 	%r147, %r147, %r89;
	add.s32 	%r146, %r146, %r89;
	add.s32 	%r145, %r145, %r89;
	setp.lt.u32 	%p15, %r143, 256;
	@%p15 bra 	$L__BB0_14;
$L__BB0_23:
	setp.eq.s32 	%p16, %r9, 3;
	mov.u32 	%r144, %r3;
	@%p16 bra 	$L__BB0_32;
	setp.ge.s32 	%p17, %r16, %r62;
	shr.u32 	%r90, %r3, 4;
	add.s32 	%r28, %r90, %r142;
	setp.ge.s32 	%p18, %r28, %r63;
	or.pred  	%p19, %p18, %p17;
	@%p19 bra 	$L__BB0_26;
	mad.lo.s32 	%r91, %r28, %r62, %r16;
	mul.wide.s32 	%rd20, %r91, 2;
	add.s64 	%rd21, %rd2, %rd20;
	ld.global.u16 	%rs8, [%rd21];
	st.shared.u16 	[%r10+512], %rs8;
$L__BB0_26:
	setp.eq.s32 	%p20, %r9, 0;
	mov.u32 	%r144, %r7;
	@%p20 bra 	$L__BB0_32;
	setp.ge.s32 	%p21, %r17, %r62;
	shr.u32 	%r92, %r7, 4;
	add.s32 	%r29, %r92, %r142;
	setp.ge.s32 	%p22, %r29, %r63;
	or.pred  	%p23, %p22, %p21;
	@%p23 bra 	$L__BB0_29;
	mad.lo.s32 	%r93, %r29, %r62, %r17;
	mul.wide.s32 	%rd22, %r93, 2;
	add.s64 	%rd23, %rd2, %rd22;
	ld.global.u16 	%rs9, [%rd23];
	st.shared.u16 	[%r12+512], %rs9;
$L__BB0_29:
	setp.eq.s32 	%p24, %r9, 1;
	mov.u32 	%r144, %r13;
	@%p24 bra 	$L__BB0_32;
	and.b32  	%r94, %r13, 15;
	add.s32 	%r30, %r94, %r2;
	setp.ge.s32 	%p25, %r30, %r62;
	shr.u32 	%r95, %r13, 4;
	add.s32 	%r31, %r95, %r142;
	setp.ge.s32 	%p26, %r31, %r63;
	or.pred  	%p27, %p26, %p25;
	mov.u32 	%r144, %r15;
	@%p27 bra 	$L__BB0_32;
	mad.lo.s32 	%r96, %r31, %r62, %r30;
	mul.wide.s32 	%rd24, %r96, 2;
	add.s64 	%rd25, %rd2, %rd24;
	ld.global.u16 	%rs10, [%rd25];
	st.shared.u16 	[%r14+512], %rs10;
	mov.u32 	%r144, %r15;
$L__BB0_32:
	setp.lt.u32 	%p28, %r8, 3;
	@%p28 bra 	$L__BB0_42;
$L__BB0_33:
	shr.u32 	%r97, %r144, 4;
	and.b32  	%r98, %r144, 15;
	add.s32 	%r48, %r97, %r142;
	add.s32 	%r49, %r98, %r2;
	setp.ge.s32 	%p29, %r48, %r63;
	setp.ge.s32 	%p30, %r49, %r62;
	or.pred  	%p31, %p29, %p30;
	@%p31 bra 	$L__BB0_35;
	shl.b32 	%r99, %r144, 1;
	mov.u32 	%r100, shmem;
	add.s32 	%r101, %r100, %r99;
	mad.lo.s32 	%r102, %r48, %r62, %r49;
	mul.wide.s32 	%rd26, %r102, 2;
	add.s64 	%rd27, %rd2, %rd26;
	ld.global.u16 	%rs11, [%rd27];
	st.shared.u16 	[%r101+512], %rs11;
$L__BB0_35:
	add.s32 	%r50, %r144, %r6;
	shr.u32 	%r103, %r50, 4;
	and.b32  	%r104, %r50, 15;
	add.s32 	%r51, %r103, %r142;
	add.s32 	%r52, %r104, %r2;
	setp.ge.s32 	%p32, %r51, %r63;
	setp.ge.s32 	%p33, %r52, %r62;
	or.pred  	%p34, %p32, %p33;
	@%p34 bra 	$L__BB0_37;
	shl.b32 	%r105, %r50, 1;
	mov.u32 	%r106, shmem;
	add.s32 	%r107, %r106, %r105;
	mad.lo.s32 	%r108, %r51, %r62, %r52;
	mul.wide.s32 	%rd28, %r108, 2;
	add.s64 	%rd29, %rd2, %rd28;
	ld.global.u16 	%rs12, [%rd29];
	st.shared.u16 	[%r107+512], %rs12;
$L__BB0_37:
	add.s32 	%r53, %r50, %r6;
	shr.u32 	%r109, %r53, 4;
	and.b32  	%r110, %r53, 15;
	add.s32 	%r54, %r109, %r142;
	add.s32 	%r55, %r110, %r2;
	setp.ge.s32 	%p35, %r54, %r63;
	setp.ge.s32 	%p36, %r55, %r62;
	or.pred  	%p37, %p35, %p36;
	@%p37 bra 	$L__BB0_39;
	shl.b32 	%r111, %r53, 1;
	mov.u32 	%r112, shmem;
	add.s32 	%r113, %r112, %r111;
	mad.lo.s32 	%r114, %r54, %r62, %r55;
	mul.wide.s32 	%rd30, %r114, 2;
	add.s64 	%rd31, %rd2, %rd30;
	ld.global.u16 	%rs13, [%rd31];
	st.shared.u16 	[%r113+512], %rs13;
$L__BB0_39:
	add.s32 	%r56, %r53, %r6;
	shr.u32 	%r115, %r56, 4;
	and.b32  	%r116, %r56, 15;
	add.s32 	%r57, %r115, %r142;
	add.s32 	%r58, %r116, %r2;
	setp.ge.s32 	%p38, %r57, %r63;
	setp.ge.s32 	%p39, %r58, %r62;
	or.pred  	%p40, %p38, %p39;
	@%p40 bra 	$L__BB0_41;
	shl.b32 	%r117, %r56, 1;
	mov.u32 	%r118, shmem;
	add.s32 	%r119, %r118, %r117;
	mad.lo.s32 	%r120, %r57, %r62, %r58;
	mul.wide.s32 	%rd32, %r120, 2;
	add.s64 	%rd33, %rd2, %rd32;
	ld.global.u16 	%rs14, [%rd33];
	st.shared.u16 	[%r119+512], %rs14;
$L__BB0_41:
	add.s32 	%r144, %r56, %r6;
	setp.lt.u32 	%p41, %r144, 256;
	@%p41 bra 	$L__BB0_33;
$L__BB0_42:
	setp.gt.u32 	%p42, %r3, 31;
	bar.sync 	0;
	@%p42 bra 	$L__BB0_44;
	mov.u32 	%r121, shmem;
	mov.b32 	%r122, 16;
	wmma.load.a.sync.aligned.row.m16n16k16.shared.f16 	{%r123, %r124, %r125, %r126, %r127, %r128, %r129, %r130}, [%r121], %r122;
	add.s32 	%r131, %r121, 512;
	wmma.load.b.sync.aligned.row.m16n16k16.shared.f16 	{%r132, %r133, %r134, %r135, %r136, %r137, %r138, %r139}, [%r131], %r122;
	wmma.mma.sync.aligned.row.row.m16n16k16.f32.f32 {%f50, %f49, %f48, %f47, %f46, %f45, %f44, %f43}, {%r123, %r124, %r125, %r126, %r127, %r128, %r129, %r130}, {%r132, %r133, %r134, %r135, %r136, %r137, %r138, %r139}, {%f50, %f49, %f48, %f47, %f46, %f45, %f44, %f43};
$L__BB0_44:
	bar.sync 	0;
	add.s32 	%r142, %r142, 16;
	setp.lt.s32 	%p43, %r142, %r63;
	@%p43 bra 	$L__BB0_2;
$L__BB0_45:
	mov.u32 	%r140, %tid.x;
	setp.gt.u32 	%p44, %r140, 31;
	@%p44 bra 	$L__BB0_47;
	ld.param.u64 	%rd37, [_Z17simple_mma_kernelPK6__halfS1_Pfiii_param_2];
	mad.lo.s32 	%r141, %r62, %r1, %r2;
	cvta.to.global.u64 	%rd34, %rd37;
	mul.wide.s32 	%rd35, %r141, 4;
	add.s64 	%rd36, %rd34, %rd35;
	wmma.store.d.sync.aligned.row.m16n16k16.global.f32 	[%rd36], {%f50, %f49, %f48, %f47, %f46, %f45, %f44, %f43}, %r62;
$L__BB0_47:
	ret;

}
	// .globl	_Z27warp_specialized_mma_kernelPK6__halfS1_Pfiii
.visible .entry _Z27warp_specialized_mma_kernelPK6__halfS1_Pfiii(
	.param .u64 .ptr .align 1 _Z27warp_specialized_mma_kernelPK6__halfS1_Pfiii_param_0,
	.param .u64 .ptr .align 1 _Z27warp_specialized_mma_kernelPK6__halfS1_Pfiii_param_1,
	.param .u64 .ptr .align 1 _Z27warp_specialized_mma_kernelPK6__halfS1_Pfiii_param_2,
	.param .u32 _Z27warp_specialized_mma_kernelPK6__halfS1_Pfiii_param_3,
	.param .u32 _Z27warp_specialized_mma_kernelPK6__halfS1_Pfiii_param_4,
	.param .u32 _Z27warp_specialized_mma_kernelPK6__halfS1_Pfiii_param_5
)
{
	.reg .pred 	%p<25>;
	.reg .b16 	%rs<9>;
	.reg .b32 	%r<85>;
	.reg .b32 	%f<59>;
	.reg .b64 	%rd<27>;

	ld.param.u32 	%r19, [_Z27warp_specialized_mma_kernelPK6__halfS1_Pfiii_param_3];
	ld.param.u32 	%r20, [_Z27warp_specialized_mma_kernelPK6__halfS1_Pfiii_param_4];
	ld.param.u32 	%r21, [_Z27warp_specialized_mma_kernelPK6__halfS1_Pfiii_param_5];
	mov.u32 	%r1, %tid.x;
	mov.u32 	%r22, %ctaid.x;
	shl.b32 	%r2, %r22, 4;
	setp.lt.s32 	%p1, %r21, 1;
	mov.f32 	%f43, 0f00000000;
	mov.f32 	%f44, %f43;
	mov.f32 	%f45, %f43;
	mov.f32 	%f46, %f43;
	mov.f32 	%f47, %f43;
	mov.f32 	%f48, %f43;
	mov.f32 	%f49, %f43;
	mov.f32 	%f50, %f43;
	@%p1 bra 	$L__BB1_27;
	mul.lo.s32 	%r3, %r21, %r19;
	and.b32  	%r24, %r1, 15;
	max.u32 	%r25, %r1, 224;
	sub.s32 	%r26, %r25, %r1;
	add.s32 	%r4, %r26, 31;
	add.s32 	%r5, %r24, %r2;
	mov.b32 	%r82, 0;
	mov.f32 	%f43, 0f00000000;
$L__BB1_2:
	setp.gt.u32 	%p2, %r1, 31;
	@%p2 bra 	$L__BB1_24;
	mov.u32 	%r83, %r1;
$L__BB1_4:
	ld.param.u64 	%rd24, [_Z27warp_specialized_mma_kernelPK6__halfS1_Pfiii_param_0];
	cvta.to.global.u64 	%rd1, %rd24;
	mov.u32 	%r27, %ctaid.y;
	mul.lo.s32 	%r28, %r27, %r21;
	shl.b32 	%r29, %r28, 4;
	add.s32 	%r30, %r82, %r29;
	add.s32 	%r8, %r30, %r83;
	setp.ge.s32 	%p3, %r8, %r3;
	shl.b32 	%r31, %r83, 1;
	mov.u32 	%r32, shmem;
	add.s32 	%r9, %r32, %r31;
	@%p3 bra 	$L__BB1_6;
	mul.wide.u32 	%rd7, %r8, 2;
	add.s64 	%rd8, %rd1, %rd7;
	ld.global.u16 	%rs1, [%rd8];
	st.shared.u16 	[%r9], %rs1;
$L__BB1_6:
	add.s32 	%r33, %r8, 32;
	setp.ge.s32 	%p4, %r33, %r3;
	cvt.u64.u32 	%rd9, %r83;
	cvt.u64.u32 	%rd10, %r30;
	add.s64 	%rd11, %rd10, %rd9;
	shl.b64 	%rd12, %rd11, 1;
	add.s64 	%rd2, %rd1, %rd12;
	@%p4 bra 	$L__BB1_8;
	ld.global.u16 	%rs2, [%rd2+64];
	st.shared.u16 	[%r9+64], %rs2;
$L__BB1_8:
	add.s32 	%r38, %r8, 64;
	setp.ge.s32 	%p5, %r38, %r3;
	@%p5 bra 	$L__BB1_10;
	ld.global.u16 	%rs3, [%rd2+128];
	st.shared.u16 	[%r9+128], %rs3;
$L__BB1_10:
	add.s32 	%r39, %r8, 96;
	setp.ge.s32 	%p6, %r39, %r3;
	@%p6 bra 	$L__BB1_12;
	ld.global.u16 	%rs4, [%rd2+192];
	st.shared.u16 	[%r9+192], %rs4;
$L__BB1_12:
	add.s32 	%r10, %r83, 128;
	setp.lt.u32 	%p7, %r83, 128;
	mov.u32 	%r83, %r10;
	@%p7 bra 	$L__BB1_4;
	setp.lt.u32 	%p8, %r4, 96;
	@%p8 bra 	$L__BB1_24;
	mov.u32 	%r84, %r1;
$L__BB1_15:
	ld.param.u64 	%rd25, [_Z27warp_specialized_mma_kernelPK6__halfS1_Pfiii_param_1];
	cvta.to.global.u64 	%rd3, %rd25;
	setp.ge.s32 	%p9, %r5, %r20;
	shr.u32 	%r40, %r84, 4;
	add.s32 	%r12, %r40, %r82;
	setp.ge.s32 	%p10, %r12, %r21;
	shl.b32 	%r41, %r84, 1;
	add.s32 	%r43, %r32, %r41;
	add.s32 	%r13, %r43, 512;
	or.pred  	%p11, %p10, %p9;
	@%p11 bra 	$L__BB1_17;
	mad.lo.s32 	%r44, %r12, %r20, %r5;
	mul.wide.s32 	%rd13, %r44, 2;
	add.s64 	%rd14, %rd3, %rd13;
	ld.global.u16 	%rs5, [%rd14];
	st.shared.u16 	[%r13], %rs5;
$L__BB1_17:
	setp.ge.s32 	%p12, %r5, %r20;
	add.s32 	%r45, %r84, 32;
	shr.u32 	%r46, %r45, 4;
	add.s32 	%r14, %r46, %r82;
	setp.ge.s32 	%p13, %r14, %r21;
	or.pred  	%p14, %p13, %p12;
	@%p14 bra 	$L__BB1_19;
	mad.lo.s32 	%r47, %r14, %r20, %r5;
	mul.wide.s32 	%rd15, %r47, 2;
	add.s64 	%rd16, %rd3, %rd15;
	ld.global.u16 	%rs6, [%rd16];
	st.shared.u16 	[%r13+64], %rs6;
$L__BB1_19:
	setp.ge.s32 	%p15, %r5, %r20;
	add.s32 	%r48, %r84, 64;
	shr.u32 	%r49, %r48, 4;
	add.s32 	%r15, %r49, %r82;
	setp.ge.s32 	%p16, %r15, %r21;
	or.pred  	%p17, %p16, %p15;
	@%p17 bra 	$L__BB1_21;
	mad.lo.s32 	%r50, %r15, %r20, %r5;
	mul.wide.s32 	%rd17, %r50, 2;
	add.s64 	%rd18, %rd3, %rd17;
	ld.global.u16 	%rs7, [%rd18];
	st.shared.u16 	[%r13+128], %rs7;
$L__BB1_21:
	setp.ge.s32 	%p18, %r5, %r20;
	add.s32 	%r51, %r84, 96;
	shr.u32 	%r52, %r51, 4;
	add.s32 	%r16, %r52, %r82;
	setp.ge.s32 	%p19, %r16, %r21;
	or.pred  	%p20, %p19, %p18;
	@%p20 bra 	$L__BB1_23;
	mad.lo.s32 	%r53, %r16, %r20, %r5;
	mul.wide.s32 	%rd19, %r53, 2;
	add.s64 	%rd20, %rd3, %rd19;
	ld.global.u16 	%rs8, [%rd20];
	st.shared.u16 	[%r13+192], %rs8;
$L__BB1_23:
	add.s32 	%r17, %r84, 128;
	setp.lt.u32 	%p21, %r84, 128;
	mov.u32 	%r84, %r17;
	@%p21 bra 	$L__BB1_15;
$L__BB1_24:
	shr.u32 	%r54, %r1, 5;
	setp.ne.s32 	%p22, %r54, 1;
	bar.sync 	0;
	@%p22 bra 	$L__BB1_26;
	mov.u32 	%r55, shmem;
	mov.b32 	%r56, 16;
	wmma.load.a.sync.aligned.row.m16n16k16.shared.f16 	{%r57, %r58, %r59, %r60, %r61, %r62, %r63, %r64}, [%r55], %r56;
	add.s32 	%r65, %r55, 512;
	wmma.load.b.sync.aligned.row.m16n16k16.shared.f16 	{%r66, %r67, %r68, %r69, %r70, %r71, %r72, %r73}, [%r65], %r56;
	wmma.mma.sync.aligned.row.row.m16n16k16.f32.f32 {%f50, %f49, %f48, %f47, %f46, %f45, %f44, %f43}, {%r57, %r58, %r59, %r60, %r61, %r62, %r63, %r64}, {%r66, %r67, %r68, %r69, %r70, %r71, %r72, %r73}, {%f50, %f49, %f48, %f47, %f46, %f45, %f44, %f43};
$L__BB1_26:
	bar.sync 	0;
	add.s32 	%r82, %r82, 16;
	setp.lt.s32 	%p23, %r82, %r21;
	@%p23 bra 	$L__BB1_2;
$L__BB1_27:
	mov.u32 	%r74, %tid.x;
	shr.u32 	%r75, %r74, 5;
	setp.ne.s32 	%p24, %r75, 1;
	@%p24 bra 	$L__BB1_29;
	ld.param.u64 	%rd26, [_Z27warp_specialized_mma_kernelPK6__halfS1_Pfiii_param_2];
	mov.u32 	%r76, %ctaid.y;
	mul.lo.s32 	%r77, %r76, %r20;
	shl.b32 	%r78, %r77, 4;
	mov.u32 	%r79, %ctaid.x;
	shl.b32 	%r80, %r79, 4;
	add.s32 	%r81, %r78, %r80;
	cvta.to.global.u64 	%rd21, %rd26;
	mul.wide.s32 	%rd22, %r81, 4;
	add.s64 	%rd23, %rd21, %rd22;
	wmma.store.d.sync.aligned.row.m16n16k16.global.f32 	[%rd23], {%f50, %f49, %f48, %f47, %f46, %f45, %f44, %f43}, %r20;
$L__BB1_29:
	ret;

}
	// .globl	_Z20ping_pong_mma_kernelPK6__halfS1_Pfiii
.visible .entry _Z20ping_pong_mma_kernelPK6__halfS1_Pfiii(
	.param .u64 .ptr .align 1 _Z20ping_pong_mma_kernelPK6__halfS1_Pfiii_param_0,
	.param .u64 .ptr .align 1 _Z20ping_pong_mma_kernelPK6__halfS1_Pfiii_param_1,
	.param .u64 .ptr .align 1 _Z20ping_pong_mma_kernelPK6__halfS1_Pfiii_param_2,
	.param .u32 _Z20ping_pong_mma_kernelPK6__halfS1_Pfiii_param_3,
	.param .u32 _Z20ping_pong_mma_kernelPK6__halfS1_Pfiii_param_4,
	.param .u32 _Z20ping_pong_mma_kernelPK6__halfS1_Pfiii_param_5
)
{
	.local .align 16 .b8 	__local_depot2[32];
	.reg .b64 	%SP;
	.reg .b64 	%SPL;
	.reg .pred 	%p<77>;
	.reg .b16 	%rs<25>;
	.reg .b32 	%r<249>;
	.reg .b32 	%f<59>;
	.reg .b64 	%rd<126>;

	mov.u64 	%SPL, __local_depot2;
	ld.param.u64 	%rd11, [_Z20ping_pong_mma_kernelPK6__halfS1_Pfiii_param_0];
	ld.param.u64 	%rd12, [_Z20ping_pong_mma_kernelPK6__halfS1_Pfiii_param_1];
	ld.param.u64 	%rd10, [_Z20ping_pong_mma_kernelPK6__halfS1_Pfiii_param_2];
	ld.param.u32 	%r113, [_Z20ping_pong_mma_kernelPK6__halfS1_Pfiii_param_3];
	ld.param.u32 	%r114, [_Z20ping_pong_mma_kernelPK6__halfS1_Pfiii_param_4];
	ld.param.u32 	%r115, [_Z20ping_pong_mma_kernelPK6__halfS1_Pfiii_param_5];
	cvta.to.global.u64 	%rd1, %rd11;
	cvta.to.global.u64 	%rd2, %rd12;
	add.u64 	%rd3, %SPL, 0;
	add.u64 	%rd4, %SPL, 16;
	mov.u32 	%r116, shmem;
	cvt.u64.u32 	%rd15, %r116;
	cvta.shared.u64 	%rd16, %rd15;
	add.s64 	%rd17, %rd16, 512;
	st.local.v2.u64 	[%rd3], {%rd16, %rd17};
	add.s64 	%rd18, %rd16, 1536;
	add.s64 	%rd19, %rd16, 1024;
	st.local.v2.u64 	[%rd4], {%rd19, %rd18};
	mov.u32 	%r117, %ctaid.y;
	shl.b32 	%r1, %r117, 4;
	mov.u32 	%r118, %ctaid.x;
	shl.b32 	%r2, %r118, 4;
	mov.u32 	%r3, %tid.x;
	setp.gt.u32 	%p1, %r3, 255;
	@%p1 bra 	$L__BB2_22;
	mul.lo.s32 	%r4, %r115, %r1;
	mul.lo.s32 	%r5, %r115, %r113;
	mov.u32 	%r6, %ntid.x;
	add.s32 	%r119, %r3, %r6;
	max.u32 	%r120, %r119, 256;
	setp.lt.u32 	%p2, %r119, 256;
	selp.u32 	%r121, 1, 0, %p2;
	add.s32 	%r122, %r119, %r121;
	sub.s32 	%r123, %r120, %r122;
	div.u32 	%r124, %r123, %r6;
	add.s32 	%r7, %r124, %r121;
	add.s32 	%r125, %r7, 1;
	and.b32  	%r8, %r125, 3;
	and.b32  	%r9, %r7, 3;
	setp.eq.s32 	%p3, %r9, 3;
	mov.u32 	%r229, %r3;
	@%p3 bra 	$L__BB2_6;
	mov.b32 	%r228, 0;
	mov.u32 	%r229, %r3;
$L__BB2_3:
	.pragma "nounroll";
	add.s32 	%r12, %r229, %r4;
	setp.ge.s32 	%p4, %r12, %r5;
	@%p4 bra 	$L__BB2_5;
	shl.b32 	%r127, %r229, 1;
	add.s32 	%r129, %r116, %r127;
	mul.wide.s32 	%rd20, %r12, 2;
	add.s64 	%rd21, %rd1, %rd20;
	ld.global.u16 	%rs1, [%rd21];
	st.shared.u16 	[%r129], %rs1;
$L__BB2_5:
	add.s32 	%r229, %r229, %r6;
	add.s32 	%r228, %r228, 1;
	setp.ne.s32 	%p5, %r228, %r8;
	@%p5 bra 	$L__BB2_3;
$L__BB2_6:
	setp.lt.u32 	%p6, %r7, 3;
	@%p6 bra 	$L__BB2_7;
	bra.uni 	$L__BB2_70;
$L__BB2_7:
	setp.eq.s32 	%p12, %r9, 3;
	mov.u32 	%r232, %r3;
	@%p12 bra 	$L__BB2_12;
	mov.b32 	%r231, 0;
	mov.u32 	%r232, %r3;
$L__BB2_9:
	.pragma "nounroll";
	shr.u32 	%r18, %r232, 4;
	and.b32  	%r143, %r232, 15;
	add.s32 	%r19, %r143, %r2;
	setp.ge.s32 	%p13, %r18, %r115;
	setp.ge.s32 	%p14, %r19, %r114;
	or.pred  	%p15, %p13, %p14;
	@%p15 bra 	$L__BB2_11;
	shl.b32 	%r144, %r232, 1;
	add.s32 	%r146, %r116, %r144;
	mad.lo.s32 	%r147, %r18, %r114, %r19;
	mul.wide.s32 	%rd30, %r147, 2;
	add.s64 	%rd31, %rd2, %rd30;
	ld.global.u16 	%rs6, [%rd31];
	st.shared.u16 	[%r146+1024], %rs6;
$L__BB2_11:
	add.s32 	%r232, %r232, %r6;
	add.s32 	%r231, %r231, 1;
	setp.ne.s32 	%p16, %r231, %r8;
	@%p16 bra 	$L__BB2_9;
$L__BB2_12:
	setp.lt.u32 	%p17, %r7, 3;
	@%p17 bra 	$L__BB2_22;
$L__BB2_13:
	shr.u32 	%r33, %r232, 4;
	and.b32  	%r148, %r232, 15;
	add.s32 	%r34, %r148, %r2;
	setp.ge.s32 	%p18, %r33, %r115;
	setp.ge.s32 	%p19, %r34, %r114;
	or.pred  	%p20, %p18, %p19;
	@%p20 bra 	$L__BB2_15;
	shl.b32 	%r149, %r232, 1;
	add.s32 	%r151, %r116, %r149;
	mad.lo.s32 	%r152, %r33, %r114, %r34;
	mul.wide.s32 	%rd32, %r152, 2;
	add.s64 	%rd33, %rd2, %rd32;
	ld.global.u16 	%rs7, [%rd33];
	st.shared.u16 	[%r151+1024], %rs7;
$L__BB2_15:
	add.s32 	%r35, %r232, %r6;
	shr.u32 	%r36, %r35, 4;
	and.b32  	%r153, %r35, 15;
	add.s32 	%r37, %r153, %r2;
	setp.ge.s32 	%p21, %r36, %r115;
	setp.ge.s32 	%p22, %r37, %r114;
	or.pred  	%p23, %p21, %p22;
	@%p23 bra 	$L__BB2_17;
	shl.b32 	%r154, %r35, 1;
	add.s32 	%r156, %r116, %r154;
	mad.lo.s32 	%r157, %r36, %r114, %r37;
	mul.wide.s32 	%rd34, %r157, 2;
	add.s64 	%rd35, %rd2, %rd34;
	ld.global.u16 	%rs8, [%rd35];
	st.shared.u16 	[%r156+1024], %rs8;
$L__BB2_17:
	add.s32 	%r38, %r35, %r6;
	shr.u32 	%r39, %r38, 4;
	and.b32  	%r158, %r38, 15;
	add.s32 	%r40, %r158, %r2;
	setp.ge.s32 	%p24, %r39, %r115;
	setp.ge.s32 	%p25, %r40, %r114;
	or.pred  	%p26, %p24, %p25;
	@%p26 bra 	$L__BB2_19;
	shl.b32 	%r159, %r38, 1;
	add.s32 	%r161, %r116, %r159;
	mad.lo.s32 	%r162, %r39, %r114, %r40;
	mul.wide.s32 	%rd36, %r162, 2;
	add.s64 	%rd37, %rd2, %rd36;
	ld.global.u16 	%rs9, [%rd37];
	st.shared.u16 	[%r161+1024], %rs9;
$L__BB2_19:
	add.s32 	%r41, %r38, %r6;
	shr.u32 	%r42, %r41, 4;
	and.b32  	%r163, %r41, 15;
	add.s32 	%r43, %r163, %r2;
	setp.ge.s32 	%p27, %r42, %r115;
	setp.ge.s32 	%p28, %r43, %r114;
	or.pred  	%p29, %p27, %p28;
	@%p29 bra 	$L__BB2_21;
	shl.b32 	%r164, %r41, 1;
	add.s32 	%r166, %r116, %r164;
	mad.lo.s32 	%r167, %r42, %r114, %r43;
	mul.wide.s32 	%rd38, %r167, 2;
	add.s64 	%rd39, %rd2, %rd38;
	ld.global.u16 	%rs10, [%rd39];
	st.shared.u16 	[%r166+1024], %rs10;
$L__BB2_21:
	add.s32 	%r232, %r41, %r6;
	setp.lt.u32 	%p30, %r232, 256;
	@%p30 bra 	$L__BB2_13;
$L__BB2_22:
	bar.sync 	0;
	setp.lt.s32 	%p31, %r115, 1;
	mov.f32 	%f43, 0f00000000;
	mov.f32 	%f44, %f43;
	mov.f32 	%f45, %f43;
	mov.f32 	%f46, %f43;
	mov.f32 	%f47, %f43;
	mov.f32 	%f48, %f43;
	mov.f32 	%f49, %f43;
	mov.f32 	%f50, %f43;
	@%p31 bra 	$L__BB2_67;
	mul.lo.s32 	%r45, %r115, %r1;
	mul.lo.s32 	%r46, %r115, %r113;
	mov.u32 	%r47, %ntid.x;
	add.s32 	%r48, %r3, %r47;
	max.u32 	%r169, %r48, 256;
	setp.lt.u32 	%p32, %r48, 256;
	selp.u32 	%r170, 1, 0, %p32;
	add.s32 	%r171, %r48, %r170;
	sub.s32 	%r172, %r169, %r171;
	div.u32 	%r173, %r172, %r47;
	add.s32 	%r49, %r173, %r170;
	and.b32  	%r50, %r49, 3;
	add.s32 	%r51, %r48, %r47;
	add.s32 	%r52, %r51, %r47;
	and.b32  	%r174, %r3, 15;
	add.s32 	%r53, %r174, %r2;
	and.b32  	%r175, %r48, 15;
	add.s32 	%r54, %r175, %r2;
	and.b32  	%r176, %r51, 15;
	add.s32 	%r55, %r176, %r2;
	shl.b32 	%r56, %r47, 1;
	mul.lo.s32 	%r57, %r47, 3;
	add.s32 	%r58, %r47, %r45;
	add.s32 	%r59, %r45, %r56;
	add.s32 	%r60, %r45, %r57;
	mov.b32 	%r235, 0;
	mov.f32 	%f43, 0f00000000;
	mul.wide.u32 	%rd83, %r3, 2;
	mul.wide.u32 	%rd88, %r48, 2;
	mul.wide.u32 	%rd93, %r51, 2;
	mov.u32 	%r236, %r235;
$L__BB2_24:
	setp.gt.u32 	%p33, %r3, 255;
	xor.b32  	%r63, %r236, 1;
	add.s32 	%r64, %r235, 16;
	setp.ge.s32 	%p34, %r64, %r115;
	or.pred  	%p35, %p34, %p33;
	@%p35 bra 	$L__BB2_64;
	setp.eq.s32 	%p36, %r50, 3;
	mul.wide.u32 	%rd40, %r63, 8;
	add.s64 	%rd5, %rd3, %rd40;
	mov.u32 	%r237, %r3;
	@%p36 bra 	$L__BB2_34;
	add.s32 	%r177, %r64, %r45;
	add.s32 	%r65, %r177, %r3;
	setp.ge.s32 	%p37, %r65, %r46;
	@%p37 bra 	$L__BB2_28;
	ld.local.u64 	%rd41, [%rd5];
	mul.wide.u32 	%rd42, %r3, 2;
	add.s64 	%rd43, %rd41, %rd42;
	mul.wide.s32 	%rd44, %r65, 2;
	add.s64 	%rd45, %rd1, %rd44;
	ld.global.u16 	%rs11, [%rd45];
	st.u16 	[%rd43], %rs11;
$L__BB2_28:
	setp.eq.s32 	%p38, %r50, 0;
	mov.u32 	%r237, %r48;
	@%p38 bra 	$L__BB2_34;
	add.s32 	%r66, %r65, %r47;
	setp.ge.s32 	%p39, %r66, %r46;
	@%p39 bra 	$L__BB2_31;
	ld.local.u64 	%rd46, [%rd5];
	mul.wide.u32 	%rd47, %r48, 2;
	add.s64 	%rd48, %rd46, %rd47;
	mul.wide.s32 	%rd49, %r66, 2;
	add.s64 	%rd50, %rd1, %rd49;
	ld.global.u16 	%rs12, [%rd50];
	st.u16 	[%rd48], %rs12;
$L__BB2_31:
	setp.eq.s32 	%p40, %r50, 1;
	mov.u32 	%r237, %r51;
	@%p40 bra 	$L__BB2_34;
	add.s32 	%r67, %r66, %r47;
	setp.ge.s32 	%p41, %r67, %r46;
	mov.u32 	%r237, %r52;
	@%p41 bra 	$L__BB2_34;
	ld.local.u64 	%rd51, [%rd5];
	mul.wide.u32 	%rd52, %r51, 2;
	add.s64 	%rd53, %rd51, %rd52;
	mul.wide.s32 	%rd54, %r67, 2;
	add.s64 	%rd55, %rd1, %rd54;
	ld.global.u16 	%rs13, [%rd55];
	st.u16 	[%rd53], %rs13;
	mov.u32 	%r237, %r52;
$L__BB2_34:
	setp.lt.u32 	%p42, %r49, 3;
	@%p42 bra 	$L__BB2_45;
	add.s32 	%r178, %r57, %r237;
	mul.wide.u32 	%rd6, %r178, 2;
	add.s32 	%r247, %r237, 16;
	add.s32 	%r179, %r58, %r237;
	add.s32 	%r246, %r179, %r235;
	add.s32 	%r245, %r246, 16;
	add.s32 	%r180, %r59, %r237;
	add.s32 	%r244, %r180, %r235;
	add.s32 	%r243, %r244, 16;
	add.s32 	%r181, %r60, %r237;
	add.s32 	%r242, %r181, %r235;
	add.s32 	%r241, %r242, 16;
	add.s32 	%r182, %r45, %r237;
	add.s32 	%r239, %r182, %r235;
	add.s32 	%r240, %r239, 16;
	mov.b64 	%rd125, 0;
$L__BB2_36:
	add.s32 	%r183, %r239, 16;
	setp.ge.s32 	%p43, %r183, %r46;
	@%p43 bra 	$L__BB2_38;
	ld.local.u64 	%rd57, [%rd5];
	mul.wide.u32 	%rd58, %r237, 2;
	add.s64 	%rd59, %rd57, %rd58;
	add.s64 	%rd60, %rd59, %rd125;
	mul.wide.s32 	%rd61, %r240, 2;
	add.s64 	%rd62, %rd1, %rd61;
	ld.global.u16 	%rs14, [%rd62];
	st.u16 	[%rd60], %rs14;
$L__BB2_38:
	add.s32 	%r184, %r246, 16;
	setp.ge.s32 	%p44, %r184, %r46;
	@%p44 bra 	$L__BB2_40;
	ld.local.u64 	%rd63, [%rd5];
	add.s32 	%r185, %r47, %r237;
	mul.wide.u32 	%rd64, %r185, 2;
	add.s64 	%rd65, %rd63, %rd64;
	add.s64 	%rd66, %rd65, %rd125;
	mul.wide.s32 	%rd67, %r245, 2;
	add.s64 	%rd68, %rd1, %rd67;
	ld.global.u16 	%rs15, [%rd68];
	st.u16 	[%rd66], %rs15;
$L__BB2_40:
	add.s32 	%r186, %r244, 16;
	setp.ge.s32 	%p45, %r186, %r46;
	@%p45 bra 	$L__BB2_42;
	ld.local.u64 	%rd69, [%rd5];
	add.s32 	%r187, %r56, %r237;
	mul.wide.u32 	%rd70, %r187, 2;
	add.s64 	%rd71, %rd69, %rd70;
	add.s64 	%rd72, %rd71, %rd125;
	mul.wide.s32 	%rd73, %r243, 2;
	add.s64 	%rd74, %rd1, %rd73;
	ld.global.u16 	%rs16, [%rd74];
	st.u16 	[%rd72], %rs16;
$L__BB2_42:
	add.s32 	%r188, %r242, 16;
	setp.ge.s32 	%p46, %r188, %r46;
	@%p46 bra 	$L__BB2_44;
	ld.local.u64 	%rd75, [%rd5];
	add.s64 	%rd76, %rd75, %rd6;
	add.s64 	%rd77, %rd76, %rd125;
	mul.wide.s32 	%rd78, %r241, 2;
	add.s64 	%rd79, %rd1, %rd78;
	ld.global.u16 	%rs17, [%rd79];
	st.u16 	[%rd77], %rs17;
$L__BB2_44:
	mul.wide.u32 	%rd80, %r47, 8;
	add.s64 	%rd125, %rd125, %rd80;
	shl.b32 	%r189, %r47, 2;
	add.s32 	%r247, %r247, %r189;
	add.s32 	%r190, %r247, -16;
	add.s32 	%r246, %r246, %r189;
	add.s32 	%r245, %r245, %r189;
	add.s32 	%r244, %r244, %r189;
	add.s32 	%r243, %r243, %r189;
	add.s32 	%r242, %r242, %r189;
	add.s32 	%r241, %r241, %r189;
	add.s32 	%r240, %r240, %r189;
	add.s32 	%r239, %r239, %r189;
	setp.lt.u32 	%p47, %r190, 256;
	@%p47 bra 	$L__BB2_36;
$L__BB2_45:
	mul.wide.u32 	%rd81, %r63, 8;
	add.s64 	%rd7, %rd4, %rd81;
	mov.u32 	%r238, %r3;
	@%p36 bra 	$L__BB2_54;
	setp.ge.s32 	%p49, %r53, %r114;
	shr.u32 	%r191, %r3, 4;
	add.s32 	%r78, %r191, %r64;
	setp.ge.s32 	%p50, %r78, %r115;
	or.pred  	%p51, %p50, %p49;
	@%p51 bra 	$L__BB2_48;
	ld.local.u64 	%rd82, [%rd7];
	add.s64 	%rd84, %rd82, %rd83;
	mad.lo.s32 	%r192, %r78, %r114, %r53;
	mul.wide.s32 	%rd85, %r192, 2;
	add.s64 	%rd86, %rd2, %rd85;
	ld.global.u16 	%rs18, [%rd86];
	st.u16 	[%rd84], %rs18;
$L__BB2_48:
	setp.eq.s32 	%p52, %r50, 0;
	mov.u32 	%r238, %r48;
	@%p52 bra 	$L__BB2_54;
	setp.ge.s32 	%p53, %r54, %r114;
	shr.u32 	%r193, %r48, 4;
	add.s32 	%r79, %r193, %r64;
	setp.ge.s32 	%p54, %r79, %r115;
	or.pred  	%p55, %p54, %p53;
	@%p55 bra 	$L__BB2_51;
	ld.local.u64 	%rd87, [%rd7];
	add.s64 	%rd89, %rd87, %rd88;
	mad.lo.s32 	%r194, %r79, %r114, %r54;
	mul.wide.s32 	%rd90, %r194, 2;
	add.s64 	%rd91, %rd2, %rd90;
	ld.global.u16 	%rs19, [%rd91];
	st.u16 	[%rd89], %rs19;
$L__BB2_51:
	setp.eq.s32 	%p56, %r50, 1;
	mov.u32 	%r238, %r51;
	@%p56 bra 	$L__BB2_54;
	setp.ge.s32 	%p57, %r55, %r114;
	shr.u32 	%r195, %r51, 4;
	add.s32 	%r80, %r195, %r64;
	setp.ge.s32 	%p58, %r80, %r115;
	or.pred  	%p59, %p58, %p57;
	mov.u32 	%r238, %r52;
	@%p59 bra 	$L__BB2_54;
	ld.local.u64 	%rd92, [%rd7];
	add.s64 	%rd94, %rd92, %rd93;
	mad.lo.s32 	%r196, %r80, %r114, %r55;
	mul.wide.s32 	%rd95, %r196, 2;
	add.s64 	%rd96, %rd2, %rd95;
	ld.global.u16 	%rs20, [%rd96];
	st.u16 	[%rd94], %rs20;
	mov.u32 	%r238, %r52;
$L__BB2_54:
	setp.lt.u32 	%p60, %r49, 3;
	@%p60 bra 	$L__BB2_64;
$L__BB2_55:
	shr.u32 	%r197, %r238, 4;
	and.b32  	%r198, %r238, 15;
	add.s32 	%r101, %r197, %r64;
	add.s32 	%r102, %r198, %r2;
	setp.ge.s32 	%p61, %r101, %r115;
	setp.ge.s32 	%p62, %r102, %r114;
	or.pred  	%p63, %p61, %p62;
	@%p63 bra 	$L__BB2_57;
	ld.local.u64 	%rd97, [%rd7];
	mul.wide.u32 	%rd98, %r238, 2;
	add.s64 	%rd99, %rd97, %rd98;
	mad.lo.s32 	%r199, %r101, %r114, %r102;
	mul.wide.s32 	%rd100, %r199, 2;
	add.s64 	%rd101, %rd2, %rd100;
	ld.global.u16 	%rs21, [%rd101];
	st.u16 	[%rd99], %rs21;
$L__BB2_57:
	add.s32 	%r103, %r238, %r47;
	shr.u32 	%r200, %r103, 4;
	and.b32  	%r201, %r103, 15;
	add.s32 	%r104, %r200, %r64;
	add.s32 	%r105, %r201, %r2;
	setp.ge.s32 	%p64, %r104, %r115;
	setp.ge.s32 	%p65, %r105, %r114;
	or.pred  	%p66, %p64, %p65;
	@%p66 bra 	$L__BB2_59;
	ld.local.u64 	%rd102, [%rd7];
	mul.wide.u32 	%rd103, %r103, 2;
	add.s64 	%rd104, %rd102, %rd103;
	mad.lo.s32 	%r202, %r104, %r114, %r105;
	mul.wide.s32 	%rd105, %r202, 2;
	add.s64 	%rd106, %rd2, %rd105;
	ld.global.u16 	%rs22, [%rd106];
	st.u16 	[%rd104], %rs22;
$L__BB2_59:
	add.s32 	%r106, %r103, %r47;
	shr.u32 	%r203, %r106, 4;
	and.b32  	%r204, %r106, 15;
	add.s32 	%r107, %r203, %r64;
	add.s32 	%r108, %r204, %r2;
	setp.ge.s32 	%p67, %r107, %r115;
	setp.ge.s32 	%p68, %r108, %r114;
	or.pred  	%p69, %p67, %p68;
	@%p69 bra 	$L__BB2_61;
	ld.local.u64 	%rd107, [%rd7];
	mul.wide.u32 	%rd108, %r106, 2;
	add.s64 	%rd109, %rd107, %rd108;
	mad.lo.s32 	%r205, %r107, %r114, %r108;
	mul.wide.s32 	%rd110, %r205, 2;
	add.s64 	%rd111, %rd2, %rd110;
	ld.global.u16 	%rs23, [%rd111];
	st.u16 	[%rd109], %rs23;
$L__BB2_61:
	add.s32 	%r109, %r106, %r47;
	shr.u32 	%r206, %r109, 4;
	and.b32  	%r207, %r109, 15;
	add.s32 	%r110, %r206, %r64;
	add.s32 	%r111, %r207, %r2;
	setp.ge.s32 	%p70, %r110, %r115;
	setp.ge.s32 	%p71, %r111, %r114;
	or.pred  	%p72, %p70, %p71;
	@%p72 bra 	$L__BB2_63;
	ld.local.u64 	%rd112, [%rd7];
	mul.wide.u32 	%rd113, %r109, 2;
	add.s64 	%rd114, %rd112, %rd113;
	mad.lo.s32 	%r208, %r110, %r114, %r111;
	mul.wide.s32 	%rd115, %r208, 2;
	add.s64 	%rd116, %rd2, %rd115;
	ld.global.u16 	%rs24, [%rd116];
	st.u16 	[%rd114], %rs24;
$L__BB2_63:
	add.s32 	%r238, %r109, %r47;
	setp.lt.u32 	%p73, %r238, 256;
	@%p73 bra 	$L__BB2_55;
$L__BB2_64:
	setp.gt.u32 	%p74, %r3, 31;
	@%p74 bra 	$L__BB2_66;
	mul.wide.u32 	%rd117, %r236, 8;
	add.s64 	%rd118, %rd3, %rd117;
	ld.local.u64 	%rd119, [%rd118];
	mov.b32 	%r209, 16;
	wmma.load.a.sync.aligned.row.m16n16k16.f16 	{%r210, %r211, %r212, %r213, %r214, %r215, %r216, %r217}, [%rd119], %r209;
	add.s64 	%rd120, %rd4, %rd117;
	ld.local.u64 	%rd121, [%rd120];
	wmma.load.b.sync.aligned.row.m16n16k16.f16 	{%r218, %r219, %r220, %r221, %r222, %r223, %r224, %r225}, [%rd121], %r209;
	wmma.mma.sync.aligned.row.row.m16n16k16.f32.f32 {%f50, %f49, %f48, %f47, %f46, %f45, %f44, %f43}, {%r210, %r211, %r212, %r213, %r214, %r215, %r216, %r217}, {%r218, %r219, %r220, %r221, %r222, %r223, %r224, %r225}, {%f50, %f49, %f48, %f47, %f46, %f45, %f44, %f43};
$L__BB2_66:
	setp.lt.s32 	%p75, %r64, %r115;
	bar.sync 	0;
	mov.u32 	%r235, %r64;
	mov.u32 	%r236, %r63;
	@%p75 bra 	$L__BB2_24;
$L__BB2_67:
	setp.gt.u32 	%p76, %r3, 31;
	@%p76 bra 	$L__BB2_69;
	mad.lo.s32 	%r226, %r114, %r1, %r2;
	cvta.to.global.u64 	%rd122, %rd10;
	mul.wide.s32 	%rd123, %r226, 4;
	add.s64 	%rd124, %rd122, %rd123;
	wmma.store.d.sync.aligned.row.m16n16k16.global.f32 	[%rd124], {%f50, %f49, %f48, %f47, %f46, %f45, %f44, %f43}, %r114;
$L__BB2_69:
	ret;
$L__BB2_70:
	add.s32 	%r24, %r229, %r4;
	setp.ge.s32 	%p7, %r24, %r5;
	@%p7 bra 	$L__BB2_72;
	shl.b32 	%r130, %r229, 1;
	add.s32 	%r132, %r116, %r130;
	mul.wide.s32 	%rd22, %r24, 2;
	add.s64 	%rd23, %rd1, %rd22;
	ld.global.u16 	%rs2, [%rd23];
	st.shared.u16 	[%r132], %rs2;
$L__BB2_72:
	add.s32 	%r25, %r229, %r6;
	add.s32 	%r26, %r24, %r6;
	setp.ge.s32 	%p8, %r26, %r5;
	@%p8 bra 	$L__BB2_74;
	shl.b32 	%r133, %r25, 1;
	add.s32 	%r135, %r116, %r133;
	mul.wide.s32 	%rd24, %r26, 2;
	add.s64 	%rd25, %rd1, %rd24;
	ld.global.u16 	%rs3, [%rd25];
	st.shared.u16 	[%r135], %rs3;
$L__BB2_74:
	add.s32 	%r27, %r25, %r6;
	add.s32 	%r28, %r26, %r6;
	setp.ge.s32 	%p9, %r28, %r5;
	@%p9 bra 	$L__BB2_76;
	shl.b32 	%r136, %r27, 1;
	add.s32 	%r138, %r116, %r136;
	mul.wide.s32 	%rd26, %r28, 2;
	add.s64 	%rd27, %rd1, %rd26;
	ld.global.u16 	%rs4, [%rd27];
	st.shared.u16 	[%r138], %rs4;
$L__BB2_76:
	add.s32 	%r29, %r27, %r6;
	add.s32 	%r30, %r28, %r6;
	setp.ge.s32 	%p10, %r30, %r5;
	@%p10 bra 	$L__BB2_78;
	shl.b32 	%r139, %r29, 1;
	add.s32 	%r141, %r116, %r139;
	mul.wide.s32 	%rd28, %r30, 2;
	add.s64 	%rd29, %rd1, %rd28;
	ld.global.u16 	%rs5, [%rd29];
	st.shared.u16 	[%r141], %rs5;
$L__BB2_78:
	add.s32 	%r229, %r29, %r6;
	setp.lt.u32 	%p11, %r229, 256;
	@%p11 bra 	$L__BB2_70;
	bra.uni 	$L__BB2_7;

}


// ===== COMPILED SASS (sm_100) =====

	.target	sm_100

	.elftype	@"ET_EXEC"


//--------------------- .note.nv.tkinfo           --------------------------
	.section	.note.nv.tkinfo,"",@"SHT_NOTE"
	.sectionflags	@"SHF_NOTE_NV_TKINFO"
	.tkinfo
        /*0018*/ 	.word	0x00000002
        /*0030*/ 	.string	""
        /*0030*/ 	.string	"ptxas"
        /*0030*/ 	.string	"Cuda compilation tools, release 13.0, V13.0.88"
        /*0030*/ 	.string	"Build cuda_13.0.r13.0/compiler.36424714_0"
        /*0030*/ 	.string	"-arch sm_100 -m 64 "



//--------------------- .note.nv.cuinfo           --------------------------
	.section	.note.nv.cuinfo,"",@"SHT_NOTE"
	.sectionflags	@"SHF_NOTE_NV_CUINFO"
        /*0018*/ 	.short	0x0002
        /*001a*/ 	.short	0x0064
        /*001c*/ 	.short	0x0082
	.zero		2


//--------------------- .nv.info                  --------------------------
	.section	.nv.info,"",@"SHT_CUDA_INFO"
	.align	4


	//----- nvinfo : EIATTR_REGCOUNT
	.align		4
        /*0000*/ 	.byte	0x04, 0x2f
        /*0002*/ 	.short	(.L_1 - .L_0)
	.align		4
.L_0:
        /*0004*/ 	.word	index@(_Z17simple_mma_kernelPK6__halfS1_Pfiii)
        /*0008*/ 	.word	0x00000020


	//----- nvinfo : EIATTR_FRAME_SIZE
	.align		4
.L_1:
        /*000c*/ 	.byte	0x04, 0x11
        /*000e*/ 	.short	(.L_3 - .L_2)
	.align		4
.L_2:
        /*0010*/ 	.word	index@(_Z17simple_mma_kernelPK6__halfS1_Pfiii)
        /*0014*/ 	.word	0x00000000


	//----- nvinfo : EIATTR_REGCOUNT
	.align		4
.L_3:
        /*0018*/ 	.byte	0x04, 0x2f
        /*001a*/ 	.short	(.L_5 - .L_4)
	.align		4
.L_4:
        /*001c*/ 	.word	index@(_Z27warp_specialized_mma_kernelPK6__halfS1_Pfiii)
        /*0020*/ 	.word	0x0000001e


	//----- nvinfo : EIATTR_FRAME_SIZE
	.align		4
.L_5:
        /*0024*/ 	.byte	0x04, 0x11
        /*0026*/ 	.short	(.L_7 - .L_6)
	.align		4
.L_6:
        /*0028*/ 	.word	index@(_Z27warp_specialized_mma_kernelPK6__halfS1_Pfiii)
        /*002c*/ 	.word	0x00000000


	//----- nvinfo : EIATTR_REGCOUNT
	.align		4
.L_7:
        /*0030*/ 	.byte	0x04, 0x2f
        /*0032*/ 	.short	(.L_9 - .L_8)
	.align		4
.L_8:
        /*0034*/ 	.word	index@(_Z20ping_pong_mma_kernelPK6__halfS1_Pfiii)
        /*0038*/ 	.word	0x00000028


	//----- nvinfo : EIATTR_FRAME_SIZE
	.align		4
.L_9:
        /*003c*/ 	.byte	0x04, 0x11
        /*003e*/ 	.short	(.L_11 - .L_10)
	.align		4
.L_10:
        /*0040*/ 	.word	index@(_Z20ping_pong_mma_kernelPK6__halfS1_Pfiii)
        /*0044*/ 	.word	0x00000020


	//----- nvinfo : EIATTR_MIN_STACK_SIZE
	.align		4
.L_11:
        /*0048*/ 	.byte	0x04, 0x12
        /*004a*/ 	.short	(.L_13 - .L_12)
	.align		4
.L_12:
        /*004c*/ 	.word	index@(_Z20ping_pong_mma_kernelPK6__halfS1_Pfiii)
        /*0050*/ 	.word	0x00000020


	//----- nvinfo : EIATTR_MIN_STACK_SIZE
	.align		4
.L_13:
        /*0054*/ 	.byte	0x04, 0x12
        /*0056*/ 	.short	(.L_15 - .L_14)
	.align		4
.L_14:
        /*0058*/ 	.word	index@(_Z27warp_specialized_mma_kernelPK6__halfS1_Pfiii)
        /*005c*/ 	.word	0x00000000


	//----- nvinfo : EIATTR_MIN_STACK_SIZE
	.align		4
.L_15:
        /*0060*/ 	.byte	0x04, 0x12
        /*0062*/ 	.short	(.L_17 - .L_16)
	.align		4
.L_16:
        /*0064*/ 	.word	index@(_Z17simple_mma_kernelPK6__halfS1_Pfiii)
        /*0068*/ 	.word	0x00000000
.L_17:


//--------------------- .nv.compat                --------------------------
	.section	.nv.compat,"",@"SHT_CUDA_COMPAT_INFO"
	.align	4
        /*0000*/ 	.byte	0x02, 0x09, 0x00, 0x00, 0x02, 0x02, 0x01, 0x00, 0x02, 0x05, 0x05, 0x00, 0x03, 0x07, 0x01, 0x01
        /*0010*/ 	.byte	0x02, 0x03, 0x00, 0x00, 0x02, 0x06, 0x01, 0x00, 0x04, 0x0b, 0x08, 0x00, 0x09, 0x00, 0x00, 0x00
        /*0020*/ 	.byte	0x00, 0x00, 0x00, 0x00


//--------------------- .nv.info._Z20ping_pong_mma_kernelPK6__halfS1_Pfiii --------------------------
	.section	.nv.info._Z20ping_pong_mma_kernelPK6__halfS1_Pfiii,"",@"SHT_CUDA_INFO"
	.sectionflags	@""
	.align	4


	//----- nvinfo : EIATTR_CUDA_API_VERSION
	.align		4
        /*0000*/ 	.byte	0x04, 0x37
        /*0002*/ 	.short	(.L_19 - .L_18)
.L_18:
        /*0004*/ 	.word	0x00000082


	//----- nvinfo : EIATTR_KPARAM_INFO
	.align		4
.L_19:
        /*0008*/ 	.byte	0x04, 0x17
        /*000a*/ 	.short	(.L_21 - .L_20)
.L_20:
        /*000c*/ 	.word	0x00000000
        /*0010*/ 	.short	0x0005
        /*0012*/ 	.short	0x0020
        /*0014*/ 	.byte	0x00, 0xf0, 0x11, 0x00


	//----- nvinfo : EIATTR_KPARAM_INFO
	.align		4
.L_21:
        /*0018*/ 	.byte	0x04, 0x17
        /*001a*/ 	.short	(.L_23 - .L_22)
.L_22:
        /*001c*/ 	.word	0x00000000
        /*0020*/ 	.short	0x0004
        /*0022*/ 	.short	0x001c
        /*0024*/ 	.byte	0x00, 0xf0, 0x11, 0x00


	//----- nvinfo : EIATTR_KPARAM_INFO
	.align		4
.L_23:
        /*0028*/ 	.byte	0x04, 0x17
        /*002a*/ 	.short	(.L_25 - .L_24)
.L_24:
        /*002c*/ 	.word	0x00000000
        /*0030*/ 	.short	0x0003
        /*0032*/ 	.short	0x0018
        /*0034*/ 	.byte	0x00, 0xf0, 0x11, 0x00


	//----- nvinfo : EIATTR_KPARAM_INFO
	.align		4
.L_25:
        /*0038*/ 	.byte	0x04, 0x17
        /*003a*/ 	.short	(.L_27 - .L_26)
.L_26:
        /*003c*/ 	.word	0x00000000
        /*0040*/ 	.short	0x0002
        /*0042*/ 	.short	0x0010
        /*0044*/ 	.byte	0x00, 0xf5, 0x21, 0x00


	//----- nvinfo : EIATTR_KPARAM_INFO
	.align		4
.L_27:
        /*0048*/ 	.byte	0x04, 0x17
        /*004a*/ 	.short	(.L_29 - .L_28)
.L_28:
        /*004c*/ 	.word	0x00000000
        /*0050*/ 	.short	0x0001
        /*0052*/ 	.short	0x0008
        /*0054*/ 	.byte	0x00, 0xf5, 0x21, 0x00


	//----- nvinfo : EIATTR_KPARAM_INFO
	.align		4
.L_29:
        /*0058*/ 	.byte	0x04, 0x17
        /*005a*/ 	.short	(.L_31 - .L_30)
.L_30:
        /*005c*/ 	.word	0x00000000
        /*0060*/ 	.short	0x0000
        /*0062*/ 	.short	0x0000
        /*0064*/ 	.byte	0x00, 0xf5, 0x21, 0x00


	//----- nvinfo : EIATTR_SPARSE_MMA_MASK
	.align		4
.L_31:
        /*0068*/ 	.byte	0x03, 0x50
        /*006a*/ 	.short	0x0000


	//----- nvinfo : EIATTR_WMMA_USED
	.align		4
        /*006c*/ 	.byte	0x01, 0x2b
	.zero		2


	//----- nvinfo : EIATTR_MAXREG_COUNT
	.align		4
        /*0070*/ 	.byte	0x03, 0x1b
        /*0072*/ 	.short	0x00ff


	//----- nvinfo : EIATTR_NUM_BARRIERS
	.align		4
        /*0074*/ 	.byte	0x02, 0x4c
        /*0076*/ 	.byte	0x01
	.zero		1


	//----- nvinfo : EIATTR_MERCURY_ISA_VERSION
	.align		4
        /*0078*/ 	.byte	0x03, 0x5f
        /*007a*/ 	.short	0x0101


	//----- nvinfo : EIATTR_VRC_CTA_INIT_COUNT
	.align		4
        /*007c*/ 	.byte	0x02, 0x4a
	.zero		1
	.zero		1


	//----- nvinfo : EIATTR_EXIT_INSTR_OFFSETS
	.align		4
        /*0080*/ 	.byte	0x04, 0x1c
        /*0082*/ 	.short	(.L_33 - .L_32)


	//   ....[0]....
.L_32:
        /*0084*/ 	.word	0x00002160


	//   ....[1]....
        /*0088*/ 	.word	0x00002280


	//----- nvinfo : EIATTR_CRS_STACK_SIZE
	.align		4
.L_33:
        /*008c*/ 	.byte	0x04, 0x1e
        /*008e*/ 	.short	(.L_35 - .L_34)
.L_34:
        /*0090*/ 	.word	0x00000000


	//----- nvinfo : EIATTR_CBANK_PARAM_SIZE
	.align		4
.L_35:
        /*0094*/ 	.byte	0x03, 0x19
        /*0096*/ 	.short	0x0024


	//----- nvinfo : EIATTR_PARAM_CBANK
	.align		4
        /*0098*/ 	.byte	0x04, 0x0a
        /*009a*/ 	.short	(.L_37 - .L_36)
	.align		4
.L_36:
        /*009c*/ 	.word	index@(.nv.constant0._Z20ping_pong_mma_kernelPK6__halfS1_Pfiii)
        /*00a0*/ 	.short	0x0380
        /*00a2*/ 	.short	0x0024


	//----- nvinfo : EIATTR_SW_WAR
	.align		4
.L_37:
        /*00a4*/ 	.byte	0x04, 0x36
        /*00a6*/ 	.short	(.L_39 - .L_38)
.L_38:
        /*00a8*/ 	.word	0x00000008
.L_39:


//--------------------- .nv.info._Z27warp_specialized_mma_kernelPK6__halfS1_Pfiii --------------------------
	.section	.nv.info._Z27warp_specialized_mma_kernelPK6__halfS1_Pfiii,"",@"SHT_CUDA_INFO"
	.sectionflags	@""
	.align	4


	//----- nvinfo : EIATTR_CUDA_API_VERSION
	.align		4
        /*0000*/ 	.byte	0x04, 0x37
        /*0002*/ 	.short	(.L_41 - .L_40)
.L_40:
        /*0004*/ 	.word	0x00000082


	//----- nvinfo : EIATTR_KPARAM_INFO
	.align		4
.L_41:
        /*0008*/ 	.byte	0x04, 0x17
        /*000a*/ 	.short	(.L_43 - .L_42)
.L_42:
        /*000c*/ 	.word	0x00000000
        /*0010*/ 	.short	0x0005
        /*0012*/ 	.short	0x0020
        /*0014*/ 	.byte	0x00, 0xf0, 0x11, 0x00


	//----- nvinfo : EIATTR_KPARAM_INFO
	.align		4
.L_43:
        /*0018*/ 	.byte	0x04, 0x17
        /*001a*/ 	.short	(.L_45 - .L_44)
.L_44:
        /*001c*/ 	.word	0x00000000
        /*0020*/ 	.short	0x0004
        /*0022*/ 	.short	0x001c
        /*0024*/ 	.byte	0x00, 0xf0, 0x11, 0x00


	//----- nvinfo : EIATTR_KPARAM_INFO
	.align		4
.L_45:
        /*0028*/ 	.byte	0x04, 0x17
        /*002a*/ 	.short	(.L_47 - .L_46)
.L_46:
        /*002c*/ 	.word	0x00000000
        /*0030*/ 	.short	0x0003
        /*0032*/ 	.short	0x0018
        /*0034*/ 	.byte	0x00, 0xf0, 0x11, 0x00


	//----- nvinfo : EIATTR_KPARAM_INFO
	.align		4
.L_47:
        /*0038*/ 	.byte	0x04, 0x17
        /*003a*/ 	.short	(.L_49 - .L_48)
.L_48:
        /*003c*/ 	.word	0x00000000
        /*0040*/ 	.short	0x0002
        /*0042*/ 	.short	0x0010
        /*0044*/ 	.byte	0x00, 0xf5, 0x21, 0x00


	//----- nvinfo : EIATTR_KPARAM_INFO
	.align		4
.L_49:
        /*0048*/ 	.byte	0x04, 0x17
        /*004a*/ 	.short	(.L_51 - .L_50)
.L_50:
        /*004c*/ 	.word	0x00000000
        /*0050*/ 	.short	0x0001
        /*0052*/ 	.short	0x0008
        /*0054*/ 	.byte	0x00, 0xf5, 0x21, 0x00


	//----- nvinfo : EIATTR_KPARAM_INFO
	.align		4
.L_51:
        /*0058*/ 	.byte	0x04, 0x17
        /*005a*/ 	.short	(.L_53 - .L_52)
.L_52:
        /*005c*/ 	.word	0x00000000
        /*0060*/ 	.short	0x0000
        /*0062*/ 	.short	0x0000
        /*0064*/ 	.byte	0x00, 0xf5, 0x21, 0x00


	//----- nvinfo : EIATTR_SPARSE_MMA_MASK
	.align		4
.L_53:
        /*0068*/ 	.byte	0x03, 0x50
        /*006a*/ 	.short	0x0000


	//----- nvinfo : EIATTR_WMMA_USED
	.align		4
        /*006c*/ 	.byte	0x01, 0x2b
	.zero		2


	//----- nvinfo : EIATTR_MAXREG_COUNT
	.align		4
        /*0070*/ 	.byte	0x03, 0x1b
        /*0072*/ 	.short	0x00ff


	//----- nvinfo : EIATTR_NUM_BARRIERS
	.align		4
        /*0074*/ 	.byte	0x02, 0x4c
        /*0076*/ 	.byte	0x01
	.zero		1


	//----- nvinfo : EIATTR_MERCURY_ISA_VERSION
	.align		4
        /*0078*/ 	.byte	0x03, 0x5f
        /*007a*/ 	.short	0x0101


	//----- nvinfo : EIATTR_VRC_CTA_INIT_COUNT
	.align		4
        /*007c*/ 	.byte	0x02, 0x4a
	.zero		1
	.zero		1


	//----- nvinfo : EIATTR_EXIT_INSTR_OFFSETS
	.align		4
        /*0080*/ 	.byte	0x04, 0x1c
        /*0082*/ 	.short	(.L_55 - .L_54)


	//   ....[0]....
.L_54:
        /*0084*/ 	.word	0x00000880


	//   ....[1]....
        /*0088*/ 	.word	0x000009d0


	//----- nvinfo : EIATTR_CRS_STACK_SIZE
	.align		4
.L_55:
        /*008c*/ 	.byte	0x04, 0x1e
        /*008e*/ 	.short	(.L_57 - .L_56)
.L_56:
        /*0090*/ 	.word	0x00000000


	//----- nvinfo : EIATTR_CBANK_PARAM_SIZE
	.align		4
.L_57:
        /*0094*/ 	.byte	0x03, 0x19
        /*0096*/ 	.short	0x0024


	//----- nvinfo : EIATTR_PARAM_CBANK
	.align		4
        /*0098*/ 	.byte	0x04, 0x0a
        /*009a*/ 	.short	(.L_59 - .L_58)
	.align		4
.L_58:
        /*009c*/ 	.word	index@(.nv.constant0._Z27warp_specialized_mma_kernelPK6__halfS1_Pfiii)
        /*00a0*/ 	.short	0x0380
        /*00a2*/ 	.short	0x0024


	//----- nvinfo : EIATTR_SW_WAR
	.align		4
.L_59:
        /*00a4*/ 	.byte	0x04, 0x36
        /*00a6*/ 	.short	(.L_61 - .L_60)
.L_60:
        /*00a8*/ 	.word	0x00000008
.L_61:


//--------------------- .nv.info._Z17simple_mma_kernelPK6__halfS1_Pfiii --------------------------
	.section	.nv.info._Z17simple_mma_kernelPK6__halfS1_Pfiii,"",@"SHT_CUDA_INFO"
	.sectionflags	@""
	.align	4


	//----- nvinfo : EIATTR_CUDA_API_VERSION
	.align		4
        /*0000*/ 	.byte	0x04, 0x37
        /*0002*/ 	.short	(.L_63 - .L_62)
.L_62:
        /*0004*/ 	.word	0x00000082


	//----- nvinfo : EIATTR_KPARAM_INFO
	.align		4
.L_63:
        /*0008*/ 	.byte	0x04, 0x17
        /*000a*/ 	.short	(.L_65 - .L_64)
.L_64:
        /*000c*/ 	.word	0x00000000
        /*0010*/ 	.short	0x0005
        /*0012*/ 	.short	0x0020
        /*0014*/ 	.byte	0x00, 0xf0, 0x11, 0x00


	//----- nvinfo : EIATTR_KPARAM_INFO
	.align		4
.L_65:
        /*0018*/ 	.byte	0x04, 0x17
        /*001a*/ 	.short	(.L_67 - .L_66)
.L_66:
        /*001c*/ 	.word	0x00000000
        /*0020*/ 	.short	0x0004
        /*0022*/ 	.short	0x001c
        /*0024*/ 	.byte	0x00, 0xf0, 0x11, 0x00


	//----- nvinfo : EIATTR_KPARAM_INFO
	.align		4
.L_67:
        /*0028*/ 	.byte	0x04, 0x17
        /*002a*/ 	.short	(.L_69 - .L_68)
.L_68:
        /*002c*/ 	.word	0x00000000
        /*0030*/ 	.short	0x0003
        /*0032*/ 	.short	0x0018
        /*0034*/ 	.byte	0x00, 0xf0, 0x11, 0x00


	//----- nvinfo : EIATTR_KPARAM_INFO
	.align		4
.L_69:
        /*0038*/ 	.byte	0x04, 0x17
        /*003a*/ 	.short	(.L_71 - .L_70)
.L_70:
        /*003c*/ 	.word	0x00000000
        /*0040*/ 	.short	0x0002
        /*0042*/ 	.short	0x0010
        /*0044*/ 	.byte	0x00, 0xf5, 0x21, 0x00


	//----- nvinfo : EIATTR_KPARAM_INFO
	.align		4
.L_71:
        /*0048*/ 	.byte	0x04, 0x17
        /*004a*/ 	.short	(.L_73 - .L_72)
.L_72:
        /*004c*/ 	.word	0x00000000
        /*0050*/ 	.short	0x0001
        /*0052*/ 	.short	0x0008
        /*0054*/ 	.byte	0x00, 0xf5, 0x21, 0x00


	//----- nvinfo : EIATTR_KPARAM_INFO
	.align		4
.L_73:
        /*0058*/ 	.byte	0x04, 0x17
        /*005a*/ 	.short	(.L_75 - .L_74)
.L_74:
        /*005c*/ 	.word	0x00000000
        /*0060*/ 	.short	0x0000
        /*0062*/ 	.short	0x0000
        /*0064*/ 	.byte	0x00, 0xf5, 0x21, 0x00


	//----- nvinfo : EIATTR_SPARSE_MMA_MASK
	.align		4
.L_75:
        /*0068*/ 	.byte	0x03, 0x50
        /*006a*/ 	.short	0x0000


	//----- nvinfo : EIATTR_WMMA_USED
	.align		4
        /*006c*/ 	.byte	0x01, 0x2b
	.zero		2


	//----- nvinfo : EIATTR_MAXREG_COUNT
	.align		4
        /*0070*/ 	.byte	0x03, 0x1b
        /*0072*/ 	.short	0x00ff


	//----- nvinfo : EIATTR_NUM_BARRIERS
	.align		4
        /*0074*/ 	.byte	0x02, 0x4c
        /*0076*/ 	.byte	0x01
	.zero		1


	//----- nvinfo : EIATTR_MERCURY_ISA_VERSION
	.align		4
        /*0078*/ 	.byte	0x03, 0x5f
        /*007a*/ 	.short	0x0101


	//----- nvinfo : EIATTR_VRC_CTA_INIT_COUNT
	.align		4
        /*007c*/ 	.byte	0x02, 0x4a
	.zero		1
	.zero		1


	//----- nvinfo : EIATTR_EXIT_INSTR_OFFSETS
	.align		4
        /*0080*/ 	.byte	0x04, 0x1c
        /*0082*/ 	.short	(.L_77 - .L_76)


	//   ....[0]....
.L_76:
        /*0084*/ 	.word	0x00001320


	//   ....[1]....
        /*0088*/ 	.word	0x00001440


	//----- nvinfo : EIATTR_CRS_STACK_SIZE
	.align		4
.L_77:
        /*008c*/ 	.byte	0x04, 0x1e
        /*008e*/ 	.short	(.L_79 - .L_78)
.L_78:
        /*0090*/ 	.word	0x00000000


	//----- nvinfo : EIATTR_CBANK_PARAM_SIZE
	.align		4
.L_79:
        /*0094*/ 	.byte	0x03, 0x19
        /*0096*/ 	.short	0x0024


	//----- nvinfo : EIATTR_PARAM_CBANK
	.align		4
        /*0098*/ 	.byte	0x04, 0x0a
        /*009a*/ 	.short	(.L_81 - .L_80)
	.align		4
.L_80:
        /*009c*/ 	.word	index@(.nv.constant0._Z17simple_mma_kernelPK6__halfS1_Pfiii)
        /*00a0*/ 	.short	0x0380
        /*00a2*/ 	.short	0x0024


	//----- nvinfo : EIATTR_SW_WAR
	.align		4
.L_81:
        /*00a4*/ 	.byte	0x04, 0x36
        /*00a6*/ 	.short	(.L_83 - .L_82)
.L_82:
        /*00a8*/ 	.word	0x00000008
.L_83:


//--------------------- .nv.callgraph             --------------------------
	.section	.nv.callgraph,"",@"SHT_CUDA_CALLGRAPH"
	.align	4
	.sectionentsize	8
	.align		4
        /*0000*/ 	.word	0x00000000
	.align		4
        /*0004*/ 	.word	0xffffffff
	.align		4
        /*0008*/ 	.word	0x00000000
	.align		4
        /*000c*/ 	.word	0xfffffffe
	.align		4
        /*0010*/ 	.word	0x00000000
	.align		4
        /*0014*/ 	.word	0xfffffffd
	.align		4
        /*0018*/ 	.word	0x00000000
	.align		4
        /*001c*/ 	.word	0xfffffffc


//--------------------- .text._Z20ping_pong_mma_kernelPK6__halfS1_Pfiii --------------------------
	.section	.text._Z20ping_pong_mma_kernelPK6__halfS1_Pfiii,"ax",@progbits
	.align	128
        .global         _Z20ping_pong_mma_kernelPK6__halfS1_Pfiii
        .type           _Z20ping_pong_mma_kernelPK6__halfS1_Pfiii,@function
        .size           _Z20ping_pong_mma_kernelPK6__halfS1_Pfiii,(.L_x_67 - _Z20ping_pong_mma_kernelPK6__halfS1_Pfiii)
        .other          _Z20ping_pong_mma_kernelPK6__halfS1_Pfiii,@"STO_CUDA_ENTRY STV_DEFAULT"
_Z20ping_pong_mma_kernelPK6__halfS1_Pfiii:
.text._Z20ping_pong_mma_kernelPK6__halfS1_Pfiii:
[----:B------:R-:W0:Y:S01]  /*0000*/  LDC R1, c[0x0][0x37c] ;  /* 0x0000df00ff017b82 */ /* 0x000e220000000800 */
[----:B------:R-:W1:Y:S01]  /*0010*/  S2R R3, SR_CgaCtaId ;  /* 0x0000000000037919 */ /* 0x000e620000008800 */
[----:B------:R-:W-:Y:S01]  /*0020*/  MOV R8, 0x400 ;  /* 0x0000040000087802 */ /* 0x000fe20000000f00 */
[----:B0-----:R-:W-:-:S05]  /*0030*/  VIADD R1, R1, 0xffffffe0 ;  /* 0xffffffe001017836 */ /* 0x001fca0000000000 */
[----:B------:R-:W0:Y:S01]  /*0040*/  S2UR UR4, SR_CTAID.Y ;  /* 0x00000000000479c3 */ /* 0x000e220000002600 */
[----:B------:R-:W2:Y:S01]  /*0050*/  S2R R7, SR_SWINHI ;  /* 0x0000000000077919 */ /* 0x000ea20000002f00 */
[----:B------:R-:W3:Y:S01]  /*0060*/  LDCU.64 UR6, c[0x0][0x358] ;  /* 0x00006b00ff0677ac */ /* 0x000ee20008000a00 */
[----:B------:R-:W-:Y:S01]  /*0070*/  BSSY.RECONVERGENT B0, `(.L_x_0) ;  /* 0x00000bf000007945 */ /* 0x000fe20003800200 */
[----:B------:R-:W4:Y:S01]  /*0080*/  S2R R16, SR_TID.X ;  /* 0x0000000000107919 */ /* 0x000f220000002100 */
[----:B------:R-:W0:Y:S01]  /*0090*/  LDCU UR9, c[0x0][0x3a0] ;  /* 0x00007400ff0977ac */ /* 0x000e220008000800 */
[----:B------:R-:W5:Y:S01]  /*00a0*/  S2R R0, SR_CTAID.X ;  /* 0x0000000000007919 */ /* 0x000f620000002500 */
[----:B------:R-:W1:Y:S01]  /*00b0*/  LDCU UR11, c[0x0][0x3a0] ;  /* 0x00007400ff0b77ac */ /* 0x000e620008000800 */
[----:B------:R-:W2:Y:S01]  /*00c0*/  LDCU UR10, c[0x0][0x39c] ;  /* 0x00007380ff0a77ac */ /* 0x000ea20008000800 */
[----:B------:R-:W2:Y:S01]  /*00d0*/  LDCU UR8, c[0x0][0x39c] ;  /* 0x00007380ff0877ac */ /* 0x000ea20008000800 */
[----:B0-----:R-:W-:Y:S01]  /*00e0*/  USHF.L.U32 UR4, UR4, 0x4, URZ ;  /* 0x0000000404047899 */ /* 0x001fe200080006ff */
[----:B-1----:R-:W-:-:S04]  /*00f0*/  LEA R8, R3, R8, 0x18 ;  /* 0x0000000803087211 */ /* 0x002fc800078ec0ff */
[----:B------:R-:W-:Y:S02]  /*0100*/  MOV R4, R8 ;  /* 0x0000000800047202 */ /* 0x000fe40000000f00 */
[----:B--2---:R-:W-:Y:S02]  /*0110*/  MOV R5, R7 ;  /* 0x0000000700057202 */ /* 0x004fe40000000f00 */
[C---:B------:R-:W-:Y:S02]  /*0120*/  IADD3 R6, P0, PT, R4.reuse, 0x200, RZ ;  /* 0x0000020004067810 */ /* 0x040fe40007f1e0ff */
[C---:B------:R-:W-:Y:S02]  /*0130*/  IADD3 R2, P2, PT, R4.reuse, 0x400, RZ ;  /* 0x0000040004027810 */ /* 0x040fe40007f5e0ff */
[----:B------:R-:W-:Y:S01]  /*0140*/  IADD3 R9, P1, PT, R4, 0x600, RZ ;  /* 0x0000060004097810 */ /* 0x000fe20007f3e0ff */
[--C-:B------:R-:W-:Y:S01]  /*0150*/  IMAD.X R7, RZ, RZ, R5.reuse, P0 ;  /* 0x000000ffff077224 */ /* 0x100fe200000e0605 */
[----:B----4-:R-:W-:Y:S01]  /*0160*/  ISETP.GT.U32.AND P0, PT, R16, 0xff, PT ;  /* 0x000000ff1000780c */ /* 0x010fe20003f04070 */
[----:B------:R-:W-:Y:S01]  /*0170*/  IMAD.X R3, RZ, RZ, R5, P2 ;  /* 0x000000ffff037224 */ /* 0x000fe200010e0605 */
[----:B------:R-:W-:Y:S01]  /*0180*/  IADD3.X R10, PT, PT, RZ, R5, RZ, P1, !PT ;  /* 0x00000005ff0a7210 */ /* 0x000fe20000ffe4ff */
[----:B-----5:R-:W-:Y:S01]  /*0190*/  IMAD.SHL.U32 R0, R0, 0x10, RZ ;  /* 0x0000001000007824 */ /* 0x020fe200078e00ff */
[----:B------:R0:W-:Y:S02]  /*01a0*/  STL.128 [R1], R4 ;  /* 0x0000000401007387 */ /* 0x0001e40000100c00 */
[----:B0-----:R-:W-:Y:S01]  /*01b0*/  IMAD.MOV.U32 R4, RZ, RZ, R2 ;  /* 0x000000ffff047224 */ /* 0x001fe200078e0002 */
[----:B------:R-:W-:Y:S01]  /*01c0*/  MOV R7, R10 ;  /* 0x0000000a00077202 */ /* 0x000fe20000000f00 */
[----:B------:R-:W-:-:S02]  /*01d0*/  IMAD.MOV.U32 R5, RZ, RZ, R3 ;  /* 0x000000ffff057224 */ /* 0x000fc400078e0003 */
[----:B------:R-:W-:Y:S02]  /*01e0*/  IMAD.MOV.U32 R6, RZ, RZ, R9 ;  /* 0x000000ffff067224 */ /* 0x000fe400078e0009 */
[----:B------:R-:W-:Y:S02]  /*01f0*/  IMAD.MOV.U32 R3, RZ, RZ, R1 ;  /* 0x000000ffff037224 */ /* 0x000fe400078e0001 */
[----:B------:R-:W-:Y:S01]  /*0200*/  VIADD R2, R1, 0x10 ;  /* 0x0000001001027836 */ /* 0x000fe20000000000 */
[----:B------:R0:W-:Y:S01]  /*0210*/  STL.128 [R1+0x10], R4 ;  /* 0x0000100401007387 */ /* 0x0001e20000100c00 */
[----:B---3--:R-:W-:Y:S05]  /*0220*/  @P0 BRA `(.L_x_1) ;  /* 0x00000008008c0947 */ /* 0x008fea0003800000 */
[----:B0-----:R-:W0:Y:S01]  /*0230*/  LDC R5, c[0x0][0x360] ;  /* 0x0000d800ff057b82 */ /* 0x001e220000000800 */
[----:B------:R-:W1:Y:S01]  /*0240*/  LDCU UR5, c[0x0][0x3a0] ;  /* 0x00007400ff0577ac */ /* 0x000e620008000800 */
[----:B------:R-:W-:Y:S01]  /*0250*/  BSSY.RECONVERGENT B1, `(.L_x_2) ;  /* 0x0000033000017945 */ /* 0x000fe20003800200 */
[----:B0-----:R-:W0:Y:S01]  /*0260*/  I2F.U32.RP R11, R5 ;  /* 0x00000005000b7306 */ /* 0x001e220000209000 */
[----:B------:R-:W-:Y:S01]  /*0270*/  IMAD.IADD R4, R16, 0x1, R5 ;  /* 0x0000000110047824 */ /* 0x000fe200078e0205 */
[----:B------:R-:W-:-:S04]  /*0280*/  ISETP.NE.U32.AND P2, PT, R5, RZ, PT ;  /* 0x000000ff0500720c */ /* 0x000fc80003f45070 */
[C---:B------:R-:W-:Y:S02]  /*0290*/  ISETP.GE.U32.AND P0, PT, R4.reuse, 0x100, PT ;  /* 0x000001000400780c */ /* 0x040fe40003f06070 */
[----:B------:R-:W-:Y:S01]  /*02a0*/  VIMNMX.U32 R9, PT, PT, R4, 0x100, !PT ;  /* 0x0000010004097848 */ /* 0x000fe20007fe0000 */
[----:B0-----:R-:W0:Y:S02]  /*02b0*/  MUFU.RCP R11, R11 ;  /* 0x0000000b000b7308 */ /* 0x001e240000001000 */
[----:B0-----:R-:W-:Y:S02]  /*02c0*/  IADD3 R6, PT, PT, R11, 0xffffffe, RZ ;  /* 0x0ffffffe0b067810 */ /* 0x001fe40007ffe0ff */
[----:B------:R-:W1:Y:S04]  /*02d0*/  LDC R11, c[0x0][0x398] ;  /* 0x0000e600ff0b7b82 */ /* 0x000e680000000800 */
[----:B------:R0:W2:Y:S02]  /*02e0*/  F2I.FTZ.U32.TRUNC.NTZ R7, R6 ;  /* 0x0000000600077305 */ /* 0x0000a4000021f000 */
[----:B0-----:R-:W-:-:S02]  /*02f0*/  IMAD.MOV.U32 R6, RZ, RZ, RZ ;  /* 0x000000ffff067224 */ /* 0x001fc400078e00ff */
[----:B--2---:R-:W-:-:S04]  /*0300*/  IMAD.MOV R10, RZ, RZ, -R7 ;  /* 0x000000ffff0a7224 */ /* 0x004fc800078e0a07 */
[----:B------:R-:W-:Y:S01]  /*0310*/  IMAD R13, R10, R5, RZ ;  /* 0x000000050a0d7224 */ /* 0x000fe200078e02ff */
[----:B------:R-:W-:-:S03]  /*0320*/  SEL R10, RZ, 0x1, P0 ;  /* 0x00000001ff0a7807 */ /* 0x000fc60000000000 */
[----:B------:R-:W-:Y:S01]  /*0330*/  IMAD.HI.U32 R7, R7, R13, R6 ;  /* 0x0000000d07077227 */ /* 0x000fe200078e0006 */
[----:B------:R-:W-:-:S03]  /*0340*/  IADD3 R4, PT, PT, R9, -R4, -R10 ;  /* 0x8000000409047210 */ /* 0x000fc60007ffe80a */
[----:B------:R-:W-:Y:S02]  /*0350*/  IMAD.MOV.U32 R9, RZ, RZ, R16 ;  /* 0x000000ffff097224 */ /* 0x000fe400078e0010 */
[----:B------:R-:W-:-:S05]  /*0360*/  IMAD.HI.U32 R7, R7, R4, RZ ;  /* 0x0000000407077227 */ /* 0x000fca00078e00ff */
[----:B------:R-:W-:-:S05]  /*0370*/  IADD3 R6, PT, PT, -R7, RZ, RZ ;  /* 0x000000ff07067210 */ /* 0x000fca0007ffe1ff */
[----:B------:R-:W-:Y:S02]  /*0380*/  IMAD R4, R5, R6, R4 ;  /* 0x0000000605047224 */ /* 0x000fe400078e0204 */
[----:B------:R-:W0:Y:S03]  /*0390*/  LDC R6, c[0x0][0x3a0] ;  /* 0x0000e800ff067b82 */ /* 0x000e260000000800 */
[----:B------:R-:W-:-:S13]  /*03a0*/  ISETP.GE.U32.AND P0, PT, R4, R5, PT ;  /* 0x000000050400720c */ /* 0x000fda0003f06070 */
[----:B------:R-:W-:Y:S02]  /*03b0*/  @P0 IMAD.IADD R4, R4, 0x1, -R5 ;  /* 0x0000000104040824 */ /* 0x000fe400078e0a05 */
[----:B------:R-:W-:-:S03]  /*03c0*/  @P0 VIADD R7, R7, 0x1 ;  /* 0x0000000107070836 */ /* 0x000fc60000000000 */
[----:B------:R-:W-:-:S13]  /*03d0*/  ISETP.GE.U32.AND P1, PT, R4, R5, PT ;  /* 0x000000050400720c */ /* 0x000fda0003f26070 */
[----:B------:R-:W-:Y:S01]  /*03e0*/  @P1 VIADD R7, R7, 0x1 ;  /* 0x0000000107071836 */ /* 0x000fe20000000000 */
[----:B------:R-:W-:-:S04]  /*03f0*/  @!P2 LOP3.LUT R7, RZ, R5, RZ, 0x33, !PT ;  /* 0x00000005ff07a212 */ /* 0x000fc800078e33ff */
[----:B------:R-:W-:-:S04]  /*0400*/  IADD3 R7, PT, PT, R10, R7, RZ ;  /* 0x000000070a077210 */ /* 0x000fc80007ffe0ff */
[C---:B------:R-:W-:Y:S02]  /*0410*/  LOP3.LUT R4, R7.reuse, 0x3, RZ, 0xc0, !PT ;  /* 0x0000000307047812 */ /* 0x040fe400078ec0ff */
[C---:B------:R-:W-:Y:S02]  /*0420*/  ISETP.GE.U32.AND P3, PT, R7.reuse, 0x3, PT ;  /* 0x000000030700780c */ /* 0x040fe40003f66070 */
[C---:B------:R-:W-:Y:S02]  /*0430*/  ISETP.NE.AND P2, PT, R4.reuse, 0x3, PT ;  /* 0x000000030400780c */ /* 0x040fe40003f45270 */
[----:B------:R-:W-:Y:S01]  /*0440*/  ISETP.NE.AND P0, PT, R4, 0x3, PT ;  /* 0x000000030400780c */ /* 0x000fe20003f05270 */
[C---:B------:R-:W-:Y:S01]  /*0450*/  VIADD R4, R7.reuse, 0x1 ;  /* 0x0000000107047836 */ /* 0x040fe20000000000 */
[----:B------:R-:W-:Y:S01]  /*0460*/  ISETP.GE.U32.AND P1, PT, R7, 0x3, PT ;  /* 0x000000030700780c */ /* 0x000fe20003f26070 */
[----:B-1----:R-:W-:-:S03]  /*0470*/  IMAD R7, R11, UR5, RZ ;  /* 0x000000050b077c24 */ /* 0x002fc6000f8e02ff */
[----:B------:R-:W-:-:S05]  /*0480*/  LOP3.LUT R4, R4, 0x3, RZ, 0xc0, !PT ;  /* 0x0000000304047812 */ /* 0x000fca00078ec0ff */
[----:B0-----:R-:W-:Y:S05]  /*0490*/  @!P2 BRA `(.L_x_3) ;  /* 0x000000000038a947 */ /* 0x001fea0003800000 */
[----:B------:R-:W0:Y:S01]  /*04a0*/  LDC R14, c[0x0][0x3a0] ;  /* 0x0000e800ff0e7b82 */ /* 0x000e220000000800 */
[----:B------:R-:W-:Y:S01]  /*04b0*/  IMAD.MOV.U32 R13, RZ, RZ, RZ ;  /* 0x000000ffff0d7224 */ /* 0x000fe200078e00ff */
[----:B------:R-:W-:-:S07]  /*04c0*/  MOV R9, R16 ;  /* 0x0000001000097202 */ /* 0x000fce0000000f00 */
.L_x_4:
[----:B0-----:R-:W-:-:S05]  /*04d0*/  IMAD R12, R14, UR4, R9 ;  /* 0x000000040e0c7c24 */ /* 0x001fca000f8e0209 */
[----:B------:R-:W-:-:S13]  /*04e0*/  ISETP.GE.AND P2, PT, R12, R7, PT ;  /* 0x000000070c00720c */ /* 0x000fda0003f46270 */
[----:B------:R-:W0:Y:S02]  /*04f0*/  @!P2 LDC.64 R10, c[0x0][0x380] ;  /* 0x0000e000ff0aab82 */ /* 0x000e240000000a00 */
[----:B0-----:R-:W-:-:S06]  /*0500*/  @!P2 IMAD.WIDE R10, R12, 0x2, R10 ;  /* 0x000000020c0aa825 */ /* 0x001fcc00078e020a */
[----:B------:R-:W2:Y:S01]  /*0510*/  @!P2 LDG.E.U16 R11, desc[UR6][R10.64] ;  /* 0x000000060a0ba981 */ /* 0x000ea2000c1e1500 */
[----:B------:R-:W-:Y:S02]  /*0520*/  @!P2 IMAD R12, R9, 0x2, R8 ;  /* 0x00000002090ca824 */ /* 0x000fe400078e0208 */
[----:B------:R-:W-:Y:S02]  /*0530*/  VIADD R13, R13, 0x1 ;  /* 0x000000010d0d7836 */ /* 0x000fe40000000000 */
[----:B------:R-:W-:Y:S01]  /*0540*/  IMAD.IADD R9, R5, 0x1, R9 ;  /* 0x0000000105097824 */ /* 0x000fe200078e0209 */
[----:B--2---:R1:W-:Y:S02]  /*0550*/  @!P2 STS.U16 [R12], R11 ;  /* 0x0000000b0c00a388 */ /* 0x0043e40000000400 */
[----:B------:R-:W-:-:S13]  /*0560*/  ISETP.NE.AND P2, PT, R13, R4, PT ;  /* 0x000000040d00720c */ /* 0x000fda0003f45270 */
[----:B-1----:R-:W-:Y:S05]  /*0570*/  @P2 BRA `(.L_x_4) ;  /* 0xfffffffc00d42947 */ /* 0x002fea000383ffff */
.L_x_3:
[----:B------:R-:W-:Y:S05]  /*0580*/  BSYNC.RECONVERGENT B1 ;  /* 0x0000000000017941 */ /* 0x000fea0003800200 */
.L_x_2:
[----:B------:R-:W-:Y:S04]  /*0590*/  BSSY.RECONVERGENT B1, `(.L_x_5) ;  /* 0x0000024000017945 */ /* 0x000fe80003800200 */
[----:B------:R-:W-:Y:S05]  /*05a0*/  @!P3 BRA `(.L_x_6) ;  /* 0x000000000088b947 */ /* 0x000fea0003800000 */
.L_x_7:
[----:B0-----:R-:W-:-:S05]  /*05b0*/  IMAD R20, R6, UR4, R9 ;  /* 0x0000000406147c24 */ /* 0x001fca000f8e0209 */
[C---:B------:R-:W-:Y:S02]  /*05c0*/  IADD3 R22, PT, PT, R20.reuse, R5, RZ ;  /* 0x0000000514167210 */ /* 0x040fe40007ffe0ff */
[-C--:B------:R-:W-:Y:S02]  /*05d0*/  ISETP.GE.AND P2, PT, R20, R7.reuse, PT ;  /* 0x000000071400720c */ /* 0x080fe40003f46270 */
[C---:B------:R-:W-:Y:S01]  /*05e0*/  ISETP.GE.AND P3, PT, R22.reuse, R7, PT ;  /* 0x000000071600720c */ /* 0x040fe20003f66270 */
[----:B------:R-:W-:-:S04]  /*05f0*/  IMAD.IADD R24, R22, 0x1, R5 ;  /* 0x0000000116187824 */ /* 0x000fc800078e0205 */
[C---:B------:R-:W-:Y:S01]  /*0600*/  IMAD.IADD R17, R24.reuse, 0x1, R5 ;  /* 0x0000000118117824 */ /* 0x040fe200078e0205 */
[----:B------:R-:W-:-:S04]  /*0610*/  ISETP.GE.AND P4, PT, R24, R7, PT ;  /* 0x000000071800720c */ /* 0x000fc80003f86270 */
[----:B------:R-:W-:Y:S01]  /*0620*/  ISETP.GE.AND P5, PT, R17, R7, PT ;  /* 0x000000071100720c */ /* 0x000fe20003fa6270 */
[----:B------:R-:W0:Y:S08]  /*0630*/  @!P2 LDC.64 R14, c[0x0][0x380] ;  /* 0x0000e000ff0eab82 */ /* 0x000e300000000a00 */
[----:B------:R-:W1:Y:S08]  /*0640*/  @!P3 LDC.64 R18, c[0x0][0x380] ;  /* 0x0000e000ff12bb82 */ /* 0x000e700000000a00 */
[----:B------:R-:W2:Y:S08]  /*0650*/  @!P4 LDC.64 R12, c[0x0][0x380] ;  /* 0x0000e000ff0ccb82 */ /* 0x000eb00000000a00 */
[----:B------:R-:W3:Y:S01]  /*0660*/  @!P5 LDC.64 R10, c[0x0][0x380] ;  /* 0x0000e000ff0adb82 */ /* 0x000ee20000000a00 */
[----:B0-----:R-:W-:-:S06]  /*0670*/  @!P2 IMAD.WIDE R14, R20, 0x2, R14 ;  /* 0x00000002140ea825 */ /* 0x001fcc00078e020e */
[----:B------:R-:W4:Y:S01]  /*0680*/  @!P2 LDG.E.U16 R14, desc[UR6][R14.64] ;  /* 0x000000060e0ea981 */ /* 0x000f22000c1e1500 */
[----:B-1----:R-:W-:-:S06]  /*0690*/  @!P3 IMAD.WIDE R18, R22, 0x2, R18 ;  /* 0x000000021612b825 */ /* 0x002fcc00078e0212 */
[----:B------:R-:W5:Y:S01]  /*06a0*/  @!P3 LDG.E.U16 R19, desc[UR6][R18.64] ;  /* 0x000000061213b981 */ /* 0x000f62000c1e1500 */
[----:B--2---:R-:W-:-:S06]  /*06b0*/  @!P4 IMAD.WIDE R12, R24, 0x2, R12 ;  /* 0x00000002180cc825 */ /* 0x004fcc00078e020c */
[----:B------:R-:W2:Y:S01]  /*06c0*/  @!P4 LDG.E.U16 R12, desc[UR6][R12.64] ;  /* 0x000000060c0cc981 */ /* 0x000ea2000c1e1500 */
[----:B---3--:R-:W-:-:S06]  /*06d0*/  @!P5 IMAD.WIDE R10, R17, 0x2, R10 ;  /* 0x00000002110ad825 */ /* 0x008fcc00078e020a */
[----:B------:R-:W3:Y:S01]  /*06e0*/  @!P5 LDG.E.U16 R11, desc[UR6][R10.64] ;  /* 0x000000060a0bd981 */ /* 0x000ee2000c1e1500 */
[----:B------:R-:W-:-:S05]  /*06f0*/  IMAD.IADD R20, R5, 0x1, R9 ;  /* 0x0000000105147824 */ /* 0x000fca00078e0209 */
[C---:B------:R-:W-:Y:S01]  /*0700*/  IADD3 R21, PT, PT, R20.reuse, R5, RZ ;  /* 0x0000000514157210 */ /* 0x040fe20007ffe0ff */
[--C-:B------:R-:W-:Y:S02]  /*0710*/  @!P2 IMAD R17, R9, 0x2, R8.reuse ;  /* 0x000000020911a824 */ /* 0x100fe400078e0208 */
[----:B------:R-:W-:Y:S02]  /*0720*/  @!P3 IMAD R20, R20, 0x2, R8 ;  /* 0x000000021414b824 */ /* 0x000fe400078e0208 */
[C---:B------:R-:W-:Y:S01]  /*0730*/  IMAD.IADD R23, R21.reuse, 0x1, R5 ;  /* 0x0000000115177824 */ /* 0x040fe200078e0205 */
[----:B------:R-:W-:-:S03]  /*0740*/  @!P4 LEA R21, R21, R8, 0x1 ;  /* 0x000000081515c211 */ /* 0x000fc600078e08ff */
[C---:B------:R-:W-:Y:S02]  /*0750*/  @!P5 IMAD R22, R23.reuse, 0x2, R8 ;  /* 0x000000021716d824 */ /* 0x040fe400078e0208 */
[----:B------:R-:W-:Y:S01]  /*0760*/  IMAD.IADD R9, R23, 0x1, R5 ;  /* 0x0000000117097824 */ /* 0x000fe200078e0205 */
[----:B----4-:R0:W-:Y:S04]  /*0770*/  @!P2 STS.U16 [R17], R14 ;  /* 0x0000000e1100a388 */ /* 0x0101e80000000400 */
[----:B-----5:R0:W-:Y:S01]  /*0780*/  @!P3 STS.U16 [R20], R19 ;  /* 0x000000131400b388 */ /* 0x0201e20000000400 */
[----:B------:R-:W-:-:S03]  /*0790*/  ISETP.GE.U32.AND P2, PT, R9, 0x100, PT ;  /* 0x000001000900780c */ /* 0x000fc60003f46070 */
[----:B--2---:R0:W-:Y:S04]  /*07a0*/  @!P4 STS.U16 [R21], R12 ;  /* 0x0000000c1500c388 */ /* 0x0041e80000000400 */
[----:B---3--:R0:W-:Y:S06]  /*07b0*/  @!P5 STS.U16 [R22], R11 ;  /* 0x0000000b1600d388 */ /* 0x0081ec0000000400 */
[----:B------:R-:W-:Y:S05]  /*07c0*/  @!P2 BRA `(.L_x_7) ;  /* 0xfffffffc0078a947 */ /* 0x000fea000383ffff */
.L_x_6:
[----:B------:R-:W-:Y:S05]  /*07d0*/  BSYNC.RECONVERGENT B1 ;  /* 0x0000000000017941 */ /* 0x000fea0003800200 */
.L_x_5:
[----:B------:R-:W-:Y:S01]  /*07e0*/  BSSY.RECONVERGENT B1, `(.L_x_8) ;  /* 0x0000014000017945 */ /* 0x000fe20003800200 */
[----:B------:R-:W-:-:S03]  /*07f0*/  IMAD.MOV.U32 R6, RZ, RZ, R16 ;  /* 0x000000ffff067224 */ /* 0x000fc600078e0010 */
[----:B------:R-:W-:Y:S05]  /*0800*/  @!P0 BRA `(.L_x_9) ;  /* 0x0000000000448947 */ /* 0x000fea0003800000 */
[----:B------:R-:W-:Y:S01]  /*0810*/  MOV R7, RZ ;  /* 0x000000ff00077202 */ /* 0x000fe20000000f00 */
[----:B------:R-:W-:-:S07]  /*0820*/  IMAD.MOV.U32 R6, RZ, RZ, R16 ;  /* 0x000000ffff067224 */ /* 0x000fce00078e0010 */
.L_x_10:
[----:B------:R-:W-:-:S05]  /*0830*/  LOP3.LUT R9, R6, 0xf, RZ, 0xc0, !PT ;  /* 0x0000000f06097812 */ /* 0x000fca00078ec0ff */
[----:B0-----:R-:W-:Y:S01]  /*0840*/  IMAD.IADD R12, R0, 0x1, R9 ;  /* 0x00000001000c7824 */ /* 0x001fe200078e0209 */
[----:B------:R-:W-:-:S04]  /*0850*/  SHF.R.U32.HI R9, RZ, 0x4, R6 ;  /* 0x00000004ff097819 */ /* 0x000fc80000011606 */
[----:B------:R-:W-:-:S04]  /*0860*/  ISETP.GE.AND P0, PT, R12, UR8, PT ;  /* 0x000000080c007c0c */ /* 0x000fc8000bf06270 */
[----:B------:R-:W-:-:S13]  /*0870*/  ISETP.GE.OR P0, PT, R9, UR9, P0 ;  /* 0x0000000909007c0c */ /* 0x000fda0008706670 */
[----:B------:R-:W0:Y:S01]  /*0880*/  @!P0 LDC.64 R10, c[0x0][0x388] ;  /* 0x0000e200ff0a8b82 */ /* 0x000e220000000a00 */
[----:B------:R-:W-:-:S04]  /*0890*/  @!P0 IMAD R9, R9, UR8, R12 ;  /* 0x0000000809098c24 */ /* 0x000fc8000f8e020c */
[----:B0-----:R-:W-:-:S06]  /*08a0*/  @!P0 IMAD.WIDE R10, R9, 0x2, R10 ;  /* 0x00000002090a8825 */ /* 0x001fcc00078e020a */
[----:B------:R-:W2:Y:S01]  /*08b0*/  @!P0 LDG.E.U16 R10, desc[UR6][R10.64] ;  /* 0x000000060a0a8981 */ /* 0x000ea2000c1e1500 */
[----:B------:R-:W-:Y:S01]  /*08c0*/  @!P0 IMAD R9, R6, 0x2, R8 ;  /* 0x0000000206098824 */ /* 0x000fe200078e0208 */
[----:B------:R-:W-:Y:S01]  /*08d0*/  IADD3 R7, PT, PT, R7, 0x1, RZ ;  /* 0x0000000107077810 */ /* 0x000fe20007ffe0ff */
[----:B------:R-:W-:-:S03]  /*08e0*/  IMAD.IADD R6, R5, 0x1, R6 ;  /* 0x0000000105067824 */ /* 0x000fc600078e0206 */
[----:B--2---:R1:W-:Y:S01]  /*08f0*/  @!P0 STS.U16 [R9+0x400], R10 ;  /* 0x0004000a09008388 */ /* 0x0043e20000000400 */
[----:B------:R-:W-:-:S13]  /*0900*/  ISETP.NE.AND P0, PT, R7, R4, PT ;  /* 0x000000040700720c */ /* 0x000fda0003f05270 */
[----:B-1----:R-:W-:Y:S05]  /*0910*/  @P0 BRA `(.L_x_10) ;  /* 0xfffffffc00c40947 */ /* 0x002fea000383ffff */
.L_x_9:
[----:B------:R-:W-:Y:S05]  /*0920*/  BSYNC.RECONVERGENT B1 ;  /* 0x0000000000017941 */ /* 0x000fea0003800200 */
.L_x_8:
[----:B------:R-:W-:Y:S05]  /*0930*/  @!P1 BRA `(.L_x_1) ;  /* 0x0000000000c89947 */ /* 0x000fea0003800000 */
.L_x_11:
[--C-:B------:R-:W-:Y:S01]  /*0940*/  IMAD.IADD R9, R5, 0x1, R6.reuse ;  /* 0x0000000105097824 */ /* 0x100fe200078e0206 */
[----:B0-----:R-:W-:Y:S02]  /*0950*/  LOP3.LUT R11, R6, 0xf, RZ, 0xc0, !PT ;  /* 0x0000000f060b7812 */ /* 0x001fe400078ec0ff */
[----:B------:R-:W-:Y:S01]  /*0960*/  SHF.R.U32.HI R17, RZ, 0x4, R6 ;  /* 0x00000004ff117819 */ /* 0x000fe20000011606 */
[C-C-:B------:R-:W-:Y:S01]  /*0970*/  IMAD.IADD R7, R9.reuse, 0x1, R5.reuse ;  /* 0x0000000109077824 */ /* 0x140fe200078e0205 */
[----:B------:R-:W-:Y:S02]  /*0980*/  IADD3 R20, PT, PT, R0, R11, RZ ;  /* 0x0000000b00147210 */ /* 0x000fe40007ffe0ff */
[----:B------:R-:W-:Y:S01]  /*0990*/  LOP3.LUT R11, R9, 0xf, RZ, 0xc0, !PT ;  /* 0x0000000f090b7812 */ /* 0x000fe200078ec0ff */
[C---:B------:R-:W-:Y:S01]  /*09a0*/  IMAD.IADD R4, R7.reuse, 0x1, R5 ;  /* 0x0000000107047824 */ /* 0x040fe200078e0205 */
[----:B------:R-:W-:Y:S02]  /*09b0*/  LOP3.LUT R13, R7, 0xf, RZ, 0xc0, !PT ;  /* 0x0000000f070d7812 */ /* 0x000fe400078ec0ff */
[----:B------:R-:W-:Y:S01]  /*09c0*/  ISETP.GE.AND P1, PT, R20, UR10, PT ;  /* 0x0000000a14007c0c */ /* 0x000fe2000bf26270 */
[----:B------:R-:W-:Y:S01]  /*09d0*/  IMAD.IADD R22, R0, 0x1, R11 ;  /* 0x0000000100167824 */ /* 0x000fe200078e020b */
[----:B------:R-:W-:Y:S01]  /*09e0*/  LOP3.LUT R15, R4, 0xf, RZ, 0xc0, !PT ;  /* 0x0000000f040f7812 */ /* 0x000fe200078ec0ff */
[----:B------:R-:W-:Y:S01]  /*09f0*/  IMAD.IADD R24, R0, 0x1, R13 ;  /* 0x0000000100187824 */ /* 0x000fe200078e020d */
[----:B------:R-:W-:-:S02]  /*0a00*/  SHF.R.U32.HI R21, RZ, 0x4, R9 ;  /* 0x00000004ff157819 */ /* 0x000fc40000011609 */
[----:B------:R-:W-:Y:S02]  /*0a10*/  IADD3 R26, PT, PT, R0, R15, RZ ;  /* 0x0000000f001a7210 */ /* 0x000fe40007ffe0ff */
[----:B------:R-:W-:Y:S02]  /*0a20*/  ISETP.GE.AND P2, PT, R22, UR10, PT ;  /* 0x0000000a16007c0c */ /* 0x000fe4000bf46270 */
[----:B------:R-:W-:Y:S02]  /*0a30*/  SHF.R.U32.HI R23, RZ, 0x4, R7 ;  /* 0x00000004ff177819 */ /* 0x000fe40000011607 */
[----:B------:R-:W-:Y:S02]  /*0a40*/  ISETP.GE.AND P3, PT, R24, UR10, PT ;  /* 0x0000000a18007c0c */ /* 0x000fe4000bf66270 */
[----:B------:R-:W-:Y:S02]  /*0a50*/  SHF.R.U32.HI R25, RZ, 0x4, R4 ;  /* 0x00000004ff197819 */ /* 0x000fe40000011604 */
[----:B------:R-:W-:-:S02]  /*0a60*/  ISETP.GE.AND P0, PT, R26, UR10, PT ;  /* 0x0000000a1a007c0c */ /* 0x000fc4000bf06270 */
[----:B------:R-:W-:Y:S02]  /*0a70*/  ISETP.GE.OR P1, PT, R17, UR11, P1 ;  /* 0x0000000b11007c0c */ /* 0x000fe40008f26670 */
[----:B------:R-:W-:Y:S02]  /*0a80*/  ISETP.GE.OR P2, PT, R21, UR11, P2 ;  /* 0x0000000b15007c0c */ /* 0x000fe40009746670 */
[----:B------:R-:W-:Y:S02]  /*0a90*/  ISETP.GE.OR P3, PT, R23, UR11, P3 ;  /* 0x0000000b17007c0c */ /* 0x000fe40009f66670 */
[----:B------:R-:W-:-:S07]  /*0aa0*/  ISETP.GE.OR P0, PT, R25, UR11, P0 ;  /* 0x0000000b19007c0c */ /* 0x000fce0008706670 */
[----:B------:R-:W0:Y:S01]  /*0ab0*/  @!P1 LDC.64 R14, c[0x0][0x388] ;  /* 0x0000e200ff0e9b82 */ /* 0x000e220000000a00 */
[----:B------:R-:W-:Y:S02]  /*0ac0*/  @!P1 IMAD R17, R17, UR10, R20 ;  /* 0x0000000a11119c24 */ /* 0x000fe4000f8e0214 */
[----:B------:R-:W-:Y:S02]  /*0ad0*/  @!P2 IMAD R21, R21, UR10, R22 ;  /* 0x0000000a1515ac24 */ /* 0x000fe4000f8e0216 */
[----:B------:R-:W-:Y:S02]  /*0ae0*/  @!P3 IMAD R23, R23, UR10, R24 ;  /* 0x0000000a1717bc24 */ /* 0x000fe4000f8e0218 */
[----:B------:R-:W-:Y:S01]  /*0af0*/  @!P0 IMAD R25, R25, UR10, R26 ;  /* 0x0000000a19198c24 */ /* 0x000fe2000f8e021a */
        /* <DEDUP_REMOVED lines=11> */
[--C-:B------:R-:W-:Y:S02]  /*0bb0*/  @!P1 IMAD R17, R6, 0x2, R8.reuse ;  /* 0x0000000206119824 */ /* 0x100fe400078e0208 */
[--C-:B------:R-:W-:Y:S01]  /*0bc0*/  @!P2 IMAD R9, R9, 0x2, R8.reuse ;  /* 0x000000020909a824 */ /* 0x100fe200078e0208 */
[C---:B------:R-:W-:Y:S01]  /*0bd0*/  @!P0 LEA R20, R4.reuse, R8, 0x1 ;  /* 0x0000000804148211 */ /* 0x040fe200078e08ff */
[----:B------:R-:W-:Y:S02]  /*0be0*/  @!P3 IMAD R7, R7, 0x2, R8 ;  /* 0x000000020707b824 */ /* 0x000fe400078e0208 */
[----:B------:R-:W-:Y:S01]  /*0bf0*/  IMAD.IADD R6, R4, 0x1, R5 ;  /* 0x0000000104067824 */ /* 0x000fe200078e0205 */
[----:B----4-:R1:W-:Y:S04]  /*0c00*/  @!P1 STS.U16 [R17+0x400], R14 ;  /* 0x0004000e11009388 */ /* 0x0103e80000000400 */
[----:B-----5:R1:W-:Y:S04]  /*0c10*/  @!P2 STS.U16 [R9+0x400], R18 ;  /* 0x000400120900a388 */ /* 0x0203e80000000400 */
[----:B--2---:R1:W-:Y:S04]  /*0c20*/  @!P3 STS.U16 [R7+0x400], R12 ;  /* 0x0004000c0700b388 */ /* 0x0043e80000000400 */
[----:B---3--:R1:W-:Y:S01]  /*0c30*/  @!P0 STS.U16 [R20+0x400], R11 ;  /* 0x0004000b14008388 */ /* 0x0083e20000000400 */
[----:B------:R-:W-:-:S13]  /*0c40*/  ISETP.GE.U32.AND P0, PT, R6, 0x100, PT ;  /* 0x000001000600780c */ /* 0x000fda0003f06070 */
[----:B-1----:R-:W-:Y:S05]  /*0c50*/  @!P0 BRA `(.L_x_11) ;  /* 0xfffffffc00388947 */ /* 0x002fea000383ffff */
.L_x_1:
[----:B------:R-:W-:Y:S05]  /*0c60*/  BSYNC.RECONVERGENT B0 ;  /* 0x0000000000007941 */ /* 0x000fea0003800200 */
.L_x_0:
[----:B------:R-:W1:Y:S01]  /*0c70*/  LDC R18, c[0x0][0x3a0] ;  /* 0x0000e800ff127b82 */ /* 0x000e620000000800 */
[----:B0-----:R-:W-:Y:S02]  /*0c80*/  CS2R R14, SRZ ;  /* 0x00000000000e7805 */ /* 0x001fe4000001ff00 */
[----:B------:R-:W-:Y:S02]  /*0c90*/  CS2R R12, SRZ ;  /* 0x00000000000c7805 */ /* 0x000fe4000001ff00 */
[----:B------:R-:W-:Y:S02]  /*0ca0*/  CS2R R10, SRZ ;  /* 0x00000000000a7805 */ /* 0x000fe4000001ff00 */
[----:B------:R-:W-:Y:S01]  /*0cb0*/  CS2R R8, SRZ ;  /* 0x0000000000087805 */ /* 0x000fe2000001ff00 */
[----:B------:R-:W-:Y:S01]  /*0cc0*/  BAR.SYNC.DEFER_BLOCKING 0x0 ;  /* 0x0000000000007b1d */ /* 0x000fe20000010000 */
[----:B-1----:R-:W-:-:S13]  /*0cd0*/  ISETP.GE.AND P0, PT, R18, 0x1, PT ;  /* 0x000000011200780c */ /* 0x002fda0003f06270 */
[----:B------:R-:W-:Y:S05]  /*0ce0*/  @!P0 BRA `(.L_x_12) ;  /* 0x0000001400148947 */ /* 0x000fea0003800000 */
[----:B------:R-:W0:Y:S01]  /*0cf0*/  LDC R21, c[0x0][0x360] ;  /* 0x0000d800ff157b82 */ /* 0x000e220000000800 */
[----:B------:R-:W1:Y:S01]  /*0d00*/  LDCU UR5, c[0x0][0x398] ;  /* 0x00007300ff0577ac */ /* 0x000e620008000800 */
[----:B------:R-:W-:Y:S01]  /*0d10*/  IMAD R20, R18, UR4, RZ ;  /* 0x0000000412147c24 */ /* 0x000fe2000f8e02ff */
[----:B0-----:R-:W0:Y:S01]  /*0d20*/  I2F.U32.RP R15, R21 ;  /* 0x00000015000f7306 */ /* 0x001e220000209000 */
[----:B------:R-:W-:Y:S02]  /*0d30*/  IADD3 R16, PT, PT, R16, R21, RZ ;  /* 0x0000001510107210 */ /* 0x000fe40007ffe0ff */
[----:B------:R-:W-:Y:S02]  /*0d40*/  ISETP.NE.U32.AND P2, PT, R21, RZ, PT ;  /* 0x000000ff1500720c */ /* 0x000fe40003f45070 */
[C---:B------:R-:W-:Y:S02]  /*0d50*/  ISETP.GE.U32.AND P0, PT, R16.reuse, 0x100, PT ;  /* 0x000001001000780c */ /* 0x040fe40003f06070 */
[----:B------:R-:W-:Y:S01]  /*0d60*/  VIMNMX.U32 R7, PT, PT, R16, 0x100, !PT ;  /* 0x0000010010077848 */ /* 0x000fe20007fe0000 */
[----:B0-----:R-:W0:Y:S02]  /*0d70*/  MUFU.RCP R15, R15 ;  /* 0x0000000f000f7308 */ /* 0x001e240000001000 */
[----:B0-----:R-:W-:-:S02]  /*0d80*/  VIADD R4, R15, 0xffffffe ;  /* 0x0ffffffe0f047836 */ /* 0x001fc40000000000 */
[----:B------:R-:W-:-:S04]  /*0d90*/  IMAD.MOV.U32 R15, RZ, RZ, RZ ;  /* 0x000000ffff0f7224 */ /* 0x000fc800078e00ff */
[----:B------:R0:W2:Y:S02]  /*0da0*/  F2I.FTZ.U32.TRUNC.NTZ R5, R4 ;  /* 0x0000000400057305 */ /* 0x0000a4000021f000 */
[----:B0-----:R-:W-:Y:S02]  /*0db0*/  IMAD.MOV.U32 R4, RZ, RZ, RZ ;  /* 0x000000ffff047224 */ /* 0x001fe400078e00ff */
[----:B--2---:R-:W-:-:S04]  /*0dc0*/  IMAD.MOV R6, RZ, RZ, -R5 ;  /* 0x000000ffff067224 */ /* 0x004fc800078e0a05 */
[----:B------:R-:W-:Y:S01]  /*0dd0*/  IMAD R17, R6, R21, RZ ;  /* 0x0000001506117224 */ /* 0x000fe200078e02ff */
[----:B------:R-:W-:-:S03]  /*0de0*/  SEL R6, RZ, 0x1, P0 ;  /* 0x00000001ff067807 */ /* 0x000fc60000000000 */
[----:B------:R-:W-:Y:S01]  /*0df0*/  IMAD.HI.U32 R5, R5, R17, R4 ;  /* 0x0000001105057227 */ /* 0x000fe200078e0004 */
[----:B------:R-:W-:-:S05]  /*0e00*/  IADD3 R16, PT, PT, R7, -R16, -R6 ;  /* 0x8000001007107210 */ /* 0x000fca0007ffe806 */
[----:B------:R-:W-:-:S04]  /*0e10*/  IMAD.HI.U32 R5, R5, R16, RZ ;  /* 0x0000001005057227 */ /* 0x000fc800078e00ff */
[----:B------:R-:W-:-:S04]  /*0e20*/  IMAD.MOV R4, RZ, RZ, -R5 ;  /* 0x000000ffff047224 */ /* 0x000fc800078e0a05 */
[----:B------:R-:W-:Y:S02]  /*0e30*/  IMAD R16, R21, R4, R16 ;  /* 0x0000000415107224 */ /* 0x000fe400078e0210 */
[----:B-1----:R-:W-:-:S03]  /*0e40*/  IMAD R4, R18, UR5, RZ ;  /* 0x0000000512047c24 */ /* 0x002fc6000f8e02ff */
[----:B------:R-:W-:-:S13]  /*0e50*/  ISETP.GE.U32.AND P0, PT, R16, R21, PT ;  /* 0x000000151000720c */ /* 0x000fda0003f06070 */
[----:B------:R-:W-:Y:S01]  /*0e60*/  @P0 IMAD.IADD R16, R16, 0x1, -R21 ;  /* 0x0000000110100824 */ /* 0x000fe200078e0a15 */
[----:B------:R-:W-:-:S04]  /*0e70*/  @P0 IADD3 R5, PT, PT, R5, 0x1, RZ ;  /* 0x0000000105050810 */ /* 0x000fc80007ffe0ff */
[----:B------:R-:W-:-:S13]  /*0e80*/  ISETP.GE.U32.AND P1, PT, R16, R21, PT ;  /* 0x000000151000720c */ /* 0x000fda0003f26070 */
[----:B------:R-:W-:Y:S01]  /*0e90*/  @P1 VIADD R5, R5, 0x1 ;  /* 0x0000000105051836 */ /* 0x000fe20000000000 */
[----:B------:R-:W-:-:S05]  /*0ea0*/  @!P2 LOP3.LUT R5, RZ, R21, RZ, 0x33, !PT ;  /* 0x00000015ff05a212 */ /* 0x000fca00078e33ff */
[----:B------:R-:W-:Y:S01]  /*0eb0*/  IMAD.IADD R7, R6, 0x1, R5 ;  /* 0x0000000106077824 */ /* 0x000fe200078e0205 */
[----:B------:R-:W-:Y:S01]  /*0ec0*/  MOV R6, RZ ;  /* 0x000000ff00067202 */ /* 0x000fe20000000f00 */
[----:B------:R-:W-:-:S07]  /*0ed0*/  IMAD.MOV.U32 R5, RZ, RZ, RZ ;  /* 0x000000ffff057224 */ /* 0x000fce00078e00ff */
.L_x_34:
[----:B------:R-:W0:Y:S01]  /*0ee0*/  S2R R24, SR_TID.X ;  /* 0x0000000000187919 */ /* 0x000e220000002100 */
[----:B------:R-:W1:Y:S01]  /*0ef0*/  LDCU UR5, c[0x0][0x3a0] ;  /* 0x00007400ff0577ac */ /* 0x000e620008000800 */
[----:B------:R-:W-:Y:S01]  /*0f00*/  VIADD R17, R5, 0x10 ;  /* 0x0000001005117836 */ /* 0x000fe20000000000 */
[----:B------:R-:W-:Y:S01]  /*0f10*/  BSSY.RECONVERGENT B0, `(.L_x_13) ;  /* 0x00000fc000007945 */ /* 0x000fe20003800200 */
[----:B------:R-:W-:Y:S01]  /*0f20*/  LOP3.LUT R16, R6, 0x1, RZ, 0x3c, !PT ;  /* 0x0000000106107812 */ /* 0x000fe200078e3cff */
[----:B------:R-:W2:Y:S01]  /*0f30*/  LDCU UR8, c[0x0][0x3a0] ;  /* 0x00007400ff0877ac */ /* 0x000ea20008000800 */
[----:B0-----:R-:W-:-:S04]  /*0f40*/  ISETP.GT.U32.AND P0, PT, R24, 0xff, PT ;  /* 0x000000ff1800780c */ /* 0x001fc80003f04070 */
[----:B-1----:R-:W-:-:S13]  /*0f50*/  ISETP.GE.OR P0, PT, R17, UR5, P0 ;  /* 0x0000000511007c0c */ /* 0x002fda0008706670 */
[----:B--2---:R-:W-:Y:S05]  /*0f60*/  @P0 BRA `(.L_x_14) ;  /* 0x0000000c00d80947 */ /* 0x004fea0003800000 */
[----:B------:R-:W-:Y:S01]  /*0f70*/  LOP3.LUT R26, R7, 0x3, RZ, 0xc0, !PT ;  /* 0x00000003071a7812 */ /* 0x000fe200078ec0ff */
[----:B------:R-:W-:Y:S01]  /*0f80*/  BSSY.RECONVERGENT B1, `(.L_x_15) ;  /* 0x000002f000017945 */ /* 0x000fe20003800200 */
[----:B------:R-:W-:Y:S01]  /*0f90*/  IMAD R16, R16, 0x8, R3 ;  /* 0x0000000810107824 */ /* 0x000fe200078e0203 */
[----:B------:R-:W-:Y:S02]  /*0fa0*/  MOV R18, R24 ;  /* 0x0000001800127202 */ /* 0x000fe40000000f00 */
[----:B------:R-:W-:-:S13]  /*0fb0*/  ISETP.NE.AND P0, PT, R26, 0x3, PT ;  /* 0x000000031a00780c */ /* 0x000fda0003f05270 */
[----:B------:R-:W-:Y:S05]  /*0fc0*/  @!P0 BRA `(.L_x_16) ;  /* 0x0000000000a88947 */ /* 0x000fea0003800000 */
[----:B------:R-:W-:Y:S01]  /*0fd0*/  IADD3 R25, PT, PT, R24, R17, R20 ;  /* 0x0000001118197210 */ /* 0x000fe20007ffe014 */
[----:B------:R-:W-:Y:S01]  /*0fe0*/  BSSY.RECONVERGENT B2, `(.L_x_17) ;  /* 0x000000b000027945 */ /* 0x000fe20003800200 */
[----:B------:R-:W-:Y:S01]  /*0ff0*/  ISETP.NE.AND P2, PT, R26, RZ, PT ;  /* 0x000000ff1a00720c */ /* 0x000fe20003f45270 */
[----:B------:R-:W-:Y:S01]  /*1000*/  IMAD.IADD R17, R24, 0x1, R21 ;  /* 0x0000000118117824 */ /* 0x000fe200078e0215 */
[----:B------:R-:W-:-:S13]  /*1010*/  ISETP.GE.AND P1, PT, R25, R4, PT ;  /* 0x000000041900720c */ /* 0x000fda0003f26270 */
[----:B------:R-:W-:Y:S05]  /*1020*/  @P1 BRA `(.L_x_18) ;  /* 0x0000000000181947 */ /* 0x000fea0003800000 */
[----:B------:R-:W0:Y:S01]  /*1030*/  LDC.64 R22, c[0x0][0x380] ;  /* 0x0000e000ff167b82 */ /* 0x000e220000000a00 */
[----:B------:R-:W2:Y:S01]  /*1040*/  LDL.64 R18, [R16] ;  /* 0x0000000010127983 */ /* 0x000ea20000100a00 */
[----:B0-----:R-:W-:-:S06]  /*1050*/  IMAD.WIDE R22, R25, 0x2, R22 ;  /* 0x0000000219167825 */ /* 0x001fcc00078e0216 */
[----:B------:R-:W3:Y:S01]  /*1060*/  LDG.E.U16 R23, desc[UR6][R22.64] ;  /* 0x0000000616177981 */ /* 0x000ee2000c1e1500 */
[----:B--2---:R-:W-:-:S05]  /*1070*/  IMAD.WIDE.U32 R18, R24, 0x2, R18 ;  /* 0x0000000218127825 */ /* 0x004fca00078e0012 */
[----:B---3--:R0:W-:Y:S02]  /*1080*/  ST.E.U16 desc[UR6][R18.64], R23 ;  /* 0x0000001712007985 */ /* 0x0081e4000c101506 */
.L_x_18:
[----:B------:R-:W-:Y:S05]  /*1090*/  BSYNC.RECONVERGENT B2 ;  /* 0x0000000000027941 */ /* 0x000fea0003800200 */
.L_x_17:
[----:B0-----:R-:W-:Y:S01]  /*10a0*/  IMAD.MOV.U32 R18, RZ, RZ, R17 ;  /* 0x000000ffff127224 */ /* 0x001fe200078e0011 */
[----:B------:R-:W-:Y:S06]  /*10b0*/  @!P2 BRA `(.L_x_16) ;  /* 0x00000000006ca947 */ /* 0x000fec0003800000 */
[----:B------:R-:W-:Y:S01]  /*10c0*/  IMAD.IADD R23, R25, 0x1, R21 ;  /* 0x0000000119177824 */ /* 0x000fe200078e0215 */
[----:B------:R-:W-:Y:S01]  /*10d0*/  BSSY.RECONVERGENT B2, `(.L_x_19) ;  /* 0x000000b000027945 */ /* 0x000fe20003800200 */
[----:B------:R-:W-:Y:S02]  /*10e0*/  ISETP.NE.AND P2, PT, R26, 0x1, PT ;  /* 0x000000011a00780c */ /* 0x000fe40003f45270 */
[----:B------:R-:W-:Y:S02]  /*10f0*/  IADD3 R22, PT, PT, R17, R21, RZ ;  /* 0x0000001511167210 */ /* 0x000fe40007ffe0ff */
        /* <DEDUP_REMOVED lines=8> */
.L_x_20:
[----:B------:R-:W-:Y:S05]  /*1180*/  BSYNC.RECONVERGENT B2 ;  /* 0x0000000000027941 */ /* 0x000fea0003800200 */
.L_x_19:
[----:B0-----:R-:W-:Y:S01]  /*1190*/  IMAD.MOV.U32 R18, RZ, RZ, R22 ;  /* 0x000000ffff127224 */ /* 0x001fe200078e0016 */
[----:B------:R-:W-:Y:S06]  /*11a0*/  @!P2 BRA `(.L_x_16) ;  /* 0x000000000030a947 */ /* 0x000fec0003800000 */
[--C-:B------:R-:W-:Y:S02]  /*11b0*/  IMAD.IADD R23, R23, 0x1, R21.reuse ;  /* 0x0000000117177824 */ /* 0x100fe400078e0215 */
[----:B------:R-:W-:-:S03]  /*11c0*/  IMAD.IADD R17, R22, 0x1, R21 ;  /* 0x0000000116117824 */ /* 0x000fc600078e0215 */
[----:B------:R-:W-:Y:S02]  /*11d0*/  ISETP.GE.AND P1, PT, R23, R4, PT ;  /* 0x000000041700720c */ /* 0x000fe40003f26270 */
[----:B------:R-:W-:-:S11]  /*11e0*/  MOV R18, R17 ;  /* 0x0000001100127202 */ /* 0x000fd60000000f00 */
[----:B------:R-:W-:Y:S05]  /*11f0*/  @P1 BRA `(.L_x_16) ;  /* 0x00000000001c1947 */ /* 0x000fea0003800000 */
[----:B------:R-:W0:Y:S01]  /*1200*/  LDC.64 R24, c[0x0][0x380] ;  /* 0x0000e000ff187b82 */ /* 0x000e220000000a00 */
[----:B------:R-:W2:Y:S01]  /*1210*/  LDL.64 R18, [R16] ;  /* 0x0000000010127983 */ /* 0x000ea20000100a00 */
[----:B0-----:R-:W-:-:S06]  /*1220*/  IMAD.WIDE R24, R23, 0x2, R24 ;  /* 0x0000000217187825 */ /* 0x001fcc00078e0218 */
[----:B------:R-:W3:Y:S01]  /*1230*/  LDG.E.U16 R25, desc[UR6][R24.64] ;  /* 0x0000000618197981 */ /* 0x000ee2000c1e1500 */
[----:B--2---:R-:W-:-:S04]  /*1240*/  IMAD.WIDE.U32 R22, R22, 0x2, R18 ;  /* 0x0000000216167825 */ /* 0x004fc800078e0012 */
[----:B------:R-:W-:Y:S01]  /*1250*/  IMAD.MOV.U32 R18, RZ, RZ, R17 ;  /* 0x000000ffff127224 */ /* 0x000fe200078e0011 */
[----:B---3--:R0:W-:Y:S06]  /*1260*/  ST.E.U16 desc[UR6][R22.64], R25 ;  /* 0x0000001916007985 */ /* 0x0081ec000c101506 */
.L_x_16:
[----:B------:R-:W-:Y:S05]  /*1270*/  BSYNC.RECONVERGENT B1 ;  /* 0x0000000000017941 */ /* 0x000fea0003800200 */
.L_x_15:
[----:B------:R-:W-:Y:S01]  /*1280*/  ISETP.GE.U32.AND P1, PT, R7, 0x3, PT ;  /* 0x000000030700780c */ /* 0x000fe20003f26070 */
[----:B------:R-:W-:-:S12]  /*1290*/  BSSY.RECONVERGENT B1, `(.L_x_21) ;  /* 0x0000048000017945 */ /* 0x000fd80003800200 */
[----:B------:R-:W-:Y:S05]  /*12a0*/  @!P1 BRA `(.L_x_22) ;  /* 0x0000000400189947 */ /* 0x000fea0003800000 */
[----:B0-----:R-:W0:Y:S01]  /*12b0*/  LDC R22, c[0x0][0x3a0] ;  /* 0x0000e800ff167b82 */ /* 0x001e220000000800 */
[----:B------:R-:W-:Y:S01]  /*12c0*/  IMAD R34, R21, 0x2, R20 ;  /* 0x0000000215227824 */ /* 0x000fe200078e0214 */
[----:B------:R-:W-:Y:S01]  /*12d0*/  IADD3 R31, PT, PT, R5, R20, R18 ;  /* 0x00000014051f7210 */ /* 0x000fe20007ffe012 */
[C---:B------:R-:W-:Y:S02]  /*12e0*/  IMAD R30, R21.reuse, 0x3, R20 ;  /* 0x00000003151e7824 */ /* 0x040fe400078e0214 */
[--C-:B------:R-:W-:Y:S01]  /*12f0*/  IMAD R17, R21, 0x3, R18.reuse ;  /* 0x0000000315117824 */ /* 0x100fe200078e0212 */
[C-C-:B------:R-:W-:Y:S01]  /*1300*/  IADD3 R34, PT, PT, R5.reuse, R34, R18.reuse ;  /* 0x0000002205227210 */ /* 0x140fe20007ffe012 */
[----:B------:R-:W-:Y:S01]  /*1310*/  VIADD R33, R18, 0x10 ;  /* 0x0000001012217836 */ /* 0x000fe20000000000 */
[----:B------:R-:W-:Y:S02]  /*1320*/  IADD3 R30, PT, PT, R5, R30, R18 ;  /* 0x0000001e051e7210 */ /* 0x000fe40007ffe012 */
[----:B------:R-:W-:Y:S01]  /*1330*/  IADD3 R32, PT, PT, R31, 0x10, RZ ;  /* 0x000000101f207810 */ /* 0x000fe20007ffe0ff */
[----:B------:R-:W-:-:S02]  /*1340*/  VIADD R19, R34, 0x10 ;  /* 0x0000001022137836 */ /* 0x000fc40000000000 */
[----:B------:R-:W-:Y:S02]  /*1350*/  VIADD R36, R30, 0x10 ;  /* 0x000000101e247836 */ /* 0x000fe40000000000 */
[----:B0-----:R-:W-:Y:S01]  /*1360*/  IMAD R28, R22, UR4, R21 ;  /* 0x00000004161c7c24 */ /* 0x001fe2000f8e0215 */
[----:B------:R-:W-:-:S04]  /*1370*/  CS2R R22, SRZ ;  /* 0x0000000000167805 */ /* 0x000fc8000001ff00 */
[----:B------:R-:W-:-:S05]  /*1380*/  IADD3 R28, PT, PT, R5, R28, R18 ;  /* 0x0000001c051c7210 */ /* 0x000fca0007ffe012 */
[----:B------:R-:W-:-:S07]  /*1390*/  VIADD R29, R28, 0x10 ;  /* 0x000000101c1d7836 */ /* 0x000fce0000000000 */
.L_x_23:
[----:B------:R-:W-:-:S04]  /*13a0*/  IADD3 R25, PT, PT, R31, 0x10, RZ ;  /* 0x000000101f197810 */ /* 0x000fc80007ffe0ff */
[----:B------:R-:W-:-:S13]  /*13b0*/  ISETP.GE.AND P1, PT, R25, R4, PT ;  /* 0x000000041900720c */ /* 0x000fda0003f26270 */
[----:B------:R-:W0:Y:S02]  /*13c0*/  @!P1 LDC.64 R24, c[0x0][0x380] ;  /* 0x0000e000ff189b82 */ /* 0x000e240000000a00 */
[----:B0-----:R-:W-:Y:S02]  /*13d0*/  @!P1 IMAD.WIDE R26, R32, 0x2, R24 ;  /* 0x00000002201a9825 */ /* 0x001fe400078e0218 */
[----:B------:R-:W2:Y:S04]  /*13e0*/  @!P1 LDL.64 R24, [R16] ;  /* 0x0000000010189983 */ /* 0x000ea80000100a00 */
[----:B------:R-:W3:Y:S01]  /*13f0*/  @!P1 LDG.E.U16 R35, desc[UR6][R26.64] ;  /* 0x000000061a239981 */ /* 0x000ee2000c1e1500 */
[----:B------:R-:W-:Y:S02]  /*1400*/  VIADD R37, R28, 0x10 ;  /* 0x000000101c257836 */ /* 0x000fe40000000000 */
[----:B--2---:R-:W-:-:S03]  /*1410*/  @!P1 IMAD.WIDE.U32 R24, R18, 0x2, R24 ;  /* 0x0000000212189825 */ /* 0x004fc600078e0018 */
[----:B------:R-:W-:-:S05]  /*1420*/  @!P1 IADD3 R24, P2, PT, R24, R22, RZ ;  /* 0x0000001618189210 */ /* 0x000fca0007f5e0ff */
[----:B------:R-:W-:-:S05]  /*1430*/  @!P1 IMAD.X R25, R25, 0x1, R23, P2 ;  /* 0x0000000119199824 */ /* 0x000fca00010e0617 */
[----:B---3--:R0:W-:Y:S01]  /*1440*/  @!P1 ST.E.U16 desc[UR6][R24.64], R35 ;  /* 0x0000002318009985 */ /* 0x0081e2000c101506 */
[----:B------:R-:W-:-:S13]  /*1450*/  ISETP.GE.AND P1, PT, R37, R4, PT ;  /* 0x000000042500720c */ /* 0x000fda0003f26270 */
[----:B------:R-:W2:Y:S01]  /*1460*/  @!P1 LDL.64 R26, [R16] ;  /* 0x00000000101a9983 */ /* 0x000ea20000100a00 */
[----:B0-----:R-:W0:Y:S01]  /*1470*/  @!P1 LDC.64 R24, c[0x0][0x380] ;  /* 0x0000e000ff189b82 */ /* 0x001e220000000a00 */
[----:B------:R-:W-:Y:S02]  /*1480*/  @!P1 IMAD.IADD R37, R21, 0x1, R18 ;  /* 0x0000000115259824 */ /* 0x000fe400078e0212 */
[----:B0-----:R-:W-:-:S04]  /*1490*/  @!P1 IMAD.WIDE R24, R29, 0x2, R24 ;  /* 0x000000021d189825 */ /* 0x001fc800078e0218 */
[----:B--2---:R-:W-:Y:S02]  /*14a0*/  @!P1 IMAD.WIDE.U32 R26, R37, 0x2, R26 ;  /* 0x00000002251a9825 */ /* 0x004fe400078e001a */
[----:B------:R-:W2:Y:S01]  /*14b0*/  @!P1 LDG.E.U16 R37, desc[UR6][R24.64] ;  /* 0x0000000618259981 */ /* 0x000ea2000c1e1500 */
[----:B------:R-:W-:Y:S01]  /*14c0*/  @!P1 IADD3 R26, P2, PT, R26, R22, RZ ;  /* 0x000000161a1a9210 */ /* 0x000fe20007f5e0ff */
[----:B------:R-:W-:-:S03]  /*14d0*/  VIADD R35, R34, 0x10 ;  /* 0x0000001022237836 */ /* 0x000fc60000000000 */
[----:B------:R-:W-:-:S05]  /*14e0*/  @!P1 IADD3.X R27, PT, PT, R27, R23, RZ, P2, !PT ;  /* 0x000000171b1b9210 */ /* 0x000fca00017fe4ff */
[----:B--2---:R0:W-:Y:S01]  /*14f0*/  @!P1 ST.E.U16 desc[UR6][R26.64], R37 ;  /* 0x000000251a009985 */ /* 0x0041e2000c101506 */
[----:B------:R-:W-:-:S13]  /*1500*/  ISETP.GE.AND P1, PT, R35, R4, PT ;  /* 0x000000042300720c */ /* 0x000fda0003f26270 */
[----:B------:R-:W2:Y:S01]  /*1510*/  @!P1 LDL.64 R24, [R16] ;  /* 0x0000000010189983 */ /* 0x000ea20000100a00 */
[----:B0-----:R-:W0:Y:S01]  /*1520*/  @!P1 LDC.64 R26, c[0x0][0x380] ;  /* 0x0000e000ff1a9b82 */ /* 0x001e220000000a00 */
[----:B------:R-:W-:Y:S02]  /*1530*/  @!P1 IMAD R35, R21, 0x2, R18 ;  /* 0x0000000215239824 */ /* 0x000fe400078e0212 */
[----:B0-----:R-:W-:-:S04]  /*1540*/  @!P1 IMAD.WIDE R26, R19, 0x2, R26 ;  /* 0x00000002131a9825 */ /* 0x001fc800078e021a */
[----:B--2---:R-:W-:Y:S02]  /*1550*/  @!P1 IMAD.WIDE.U32 R24, R35, 0x2, R24 ;  /* 0x0000000223189825 */ /* 0x004fe400078e0018 */
[----:B------:R-:W2:Y:S01]  /*1560*/  @!P1 LDG.E.U16 R35, desc[UR6][R26.64] ;  /* 0x000000061a239981 */ /* 0x000ea2000c1e1500 */
[----:B------:R-:W-:Y:S02]  /*1570*/  @!P1 IADD3 R24, P2, PT, R24, R22, RZ ;  /* 0x0000001618189210 */ /* 0x000fe40007f5e0ff */
[----:B------:R-:W-:-:S03]  /*1580*/  IADD3 R37, PT, PT, R30, 0x10, RZ ;  /* 0x000000101e257810 */ /* 0x000fc60007ffe0ff */
[----:B------:R-:W-:-:S05]  /*1590*/  @!P1 IMAD.X R25, R25, 0x1, R23, P2 ;  /* 0x0000000119199824 */ /* 0x000fca00010e0617 */
[----:B--2---:R0:W-:Y:S01]  /*15a0*/  @!P1 ST.E.U16 desc[UR6][R24.64], R35 ;  /* 0x0000002318009985 */ /* 0x0041e2000c101506 */
[----:B------:R-:W-:-:S13]  /*15b0*/  ISETP.GE.AND P1, PT, R37, R4, PT ;  /* 0x000000042500720c */ /* 0x000fda0003f26270 */
[----:B------:R-:W0:Y:S02]  /*15c0*/  @!P1 LDC.64 R26, c[0x0][0x380] ;  /* 0x0000e000ff1a9b82 */ /* 0x000e240000000a00 */
[----:B0-----:R-:W-:Y:S02]  /*15d0*/  @!P1 IMAD.WIDE R24, R36, 0x2, R26 ;  /* 0x0000000224189825 */ /* 0x001fe400078e021a */
[----:B------:R-:W2:Y:S04]  /*15e0*/  @!P1 LDL.64 R26, [R16] ;  /* 0x00000000101a9983 */ /* 0x000ea80000100a00 */
[----:B------:R-:W3:Y:S01]  /*15f0*/  @!P1 LDG.E.U16 R35, desc[UR6][R24.64] ;  /* 0x0000000618239981 */ /* 0x000ee2000c1e1500 */
[----:B------:R-:W-:-:S04]  /*1600*/  IMAD R33, R21, 0x4, R33 ;  /* 0x0000000415217824 */ /* 0x000fc800078e0221 */
[----:B------:R-:W-:Y:S01]  /*1610*/  VIADD R37, R33, 0xfffffff0 ;  /* 0xfffffff021257836 */ /* 0x000fe20000000000 */
[C---:B------:R-:W-:Y:S01]  /*1620*/  LEA R31, R21.reuse, R31, 0x2 ;  /* 0x0000001f151f7211 */ /* 0x040fe200078e10ff */
[C---:B------:R-:W-:Y:S01]  /*1630*/  IMAD R28, R21.reuse, 0x4, R28 ;  /* 0x00000004151c7824 */ /* 0x040fe200078e021c */
[C---:B------:R-:W-:Y:S01]  /*1640*/  LEA R32, R21.reuse, R32, 0x2 ;  /* 0x0000002015207211 */ /* 0x040fe200078e10ff */
[C---:B------:R-:W-:Y:S02]  /*1650*/  IMAD R34, R21.reuse, 0x4, R34 ;  /* 0x0000000415227824 */ /* 0x040fe400078e0222 */
[C---:B------:R-:W-:Y:S02]  /*1660*/  IMAD R30, R21.reuse, 0x4, R30 ;  /* 0x00000004151e7824 */ /* 0x040fe400078e021e */
[C---:B------:R-:W-:Y:S02]  /*1670*/  IMAD R29, R21.reuse, 0x4, R29 ;  /* 0x00000004151d7824 */ /* 0x040fe400078e021d */
[----:B------:R-:W-:-:S02]  /*1680*/  IMAD R19, R21, 0x4, R19 ;  /* 0x0000000415137824 */ /* 0x000fc400078e0213 */
[----:B------:R-:W-:Y:S02]  /*1690*/  IMAD R36, R21, 0x4, R36 ;  /* 0x0000000415247824 */ /* 0x000fe400078e0224 */
[----:B--2---:R-:W-:-:S03]  /*16a0*/  @!P1 IMAD.WIDE.U32 R26, R17, 0x2, R26 ;  /* 0x00000002111a9825 */ /* 0x004fc600078e001a */
[----:B------:R-:W-:-:S05]  /*16b0*/  @!P1 IADD3 R26, P2, PT, R26, R22, RZ ;  /* 0x000000161a1a9210 */ /* 0x000fca0007f5e0ff */
[----:B------:R-:W-:-:S05]  /*16c0*/  @!P1 IMAD.X R27, R27, 0x1, R23, P2 ;  /* 0x000000011b1b9824 */ /* 0x000fca00010e0617 */
[----:B---3--:R1:W-:Y:S01]  /*16d0*/  @!P1 ST.E.U16 desc[UR6][R26.64], R35 ;  /* 0x000000231a009985 */ /* 0x0083e2000c101506 */
[----:B------:R-:W-:Y:S01]  /*16e0*/  ISETP.GE.U32.AND P1, PT, R37, 0x100, PT ;  /* 0x000001002500780c */ /* 0x000fe20003f26070 */
[----:B------:R-:W-:-:S12]  /*16f0*/  IMAD.WIDE.U32 R22, R21, 0x8, R22 ;  /* 0x0000000815167825 */ /* 0x000fd800078e0016 */
[----:B-1----:R-:W-:Y:S05]  /*1700*/  @!P1 BRA `(.L_x_23) ;  /* 0xfffffffc00249947 */ /* 0x002fea000383ffff */
.L_x_22:
[----:B------:R-:W-:Y:S05]  /*1710*/  BSYNC.RECONVERGENT B1 ;  /* 0x0000000000017941 */ /* 0x000fea0003800200 */
.L_x_21:
[----:B------:R-:W1:Y:S01]  /*1720*/  S2R R26, SR_TID.X ;  /* 0x00000000001a7919 */ /* 0x000e620000002100 */
[----:B------:R-:W-:Y:S01]  /*1730*/  LOP3.LUT R17, R6, 0x1, RZ, 0x3c, !PT ;  /* 0x0000000106117812 */ /* 0x000fe200078e3cff */
[----:B------:R-:W-:Y:S03]  /*1740*/  BSSY.RECONVERGENT B1, `(.L_x_24) ;  /* 0x000003b000017945 */ /* 0x000fe60003800200 */
[----:B------:R-:W-:Y:S01]  /*1750*/  LEA R24, R17, R2, 0x3 ;  /* 0x0000000211187211 */ /* 0x000fe200078e18ff */
[----:B-1----:R-:W-:Y:S01]  /*1760*/  IMAD.MOV.U32 R30, RZ, RZ, R26 ;  /* 0x000000ffff1e7224 */ /* 0x002fe200078e001a */
[----:B------:R-:W-:Y:S06]  /*1770*/  @!P0 BRA `(.L_x_25) ;  /* 0x0000000000dc8947 */ /* 0x000fec0003800000 */
[----:B0-----:R-:W0:Y:S01]  /*1780*/  LDC R22, c[0x0][0x39c] ;  /* 0x0000e700ff167b82 */ /* 0x001e220000000800 */
[C---:B------:R-:W-:Y:S01]  /*1790*/  LOP3.LUT R17, R26.reuse, 0xf, RZ, 0xc0, !PT ;  /* 0x0000000f1a117812 */ /* 0x040fe200078ec0ff */
[----:B------:R-:W-:Y:S01]  /*17a0*/  VIADD R25, R5, 0x10 ;  /* 0x0000001005197836 */ /* 0x000fe20000000000 */
[----:B------:R-:W-:Y:S01]  /*17b0*/  LOP3.LUT R28, R7, 0x3, RZ, 0xc0, !PT ;  /* 0x00000003071c7812 */ /* 0x000fe200078ec0ff */
[----:B------:R-:W-:Y:S01]  /*17c0*/  BSSY.RECONVERGENT B2, `(.L_x_26) ;  /* 0x0000010000027945 */ /* 0x000fe20003800200 */
[----:B------:R-:W-:Y:S01]  /*17d0*/  IADD3 R30, PT, PT, R26, R21, RZ ;  /* 0x000000151a1e7210 */ /* 0x000fe20007ffe0ff */
[----:B------:R-:W-:Y:S01]  /*17e0*/  IMAD.IADD R17, R0, 0x1, R17 ;  /* 0x0000000100117824 */ /* 0x000fe200078e0211 */
[----:B------:R-:W-:Y:S01]  /*17f0*/  LEA.HI R27, R26, R25, RZ, 0x1c ;  /* 0x000000191a1b7211 */ /* 0x000fe200078fe0ff */
[----:B------:R-:W1:Y:S01]  /*1800*/  LDC R23, c[0x0][0x3a0] ;  /* 0x0000e800ff177b82 */ /* 0x000e620000000800 */
[----:B------:R-:W-:Y:S02]  /*1810*/  ISETP.NE.AND P1, PT, R28, RZ, PT ;  /* 0x000000ff1c00720c */ /* 0x000fe40003f25270 */
[----:B0-----:R-:W-:-:S04]  /*1820*/  ISETP.GE.AND P0, PT, R17, R22, PT ;  /* 0x000000161100720c */ /* 0x001fc80003f06270 */
[----:B-1----:R-:W-:-:S13]  /*1830*/  ISETP.GE.OR P0, PT, R27, R23, P0 ;  /* 0x000000171b00720c */ /* 0x002fda0000706670 */
[----:B------:R-:W-:Y:S05]  /*1840*/  @P0 BRA `(.L_x_27) ;  /* 0x00000000001c0947 */ /* 0x000fea0003800000 */
[----:B------:R-:W0:Y:S01]  /*1850*/  LDC.64 R18, c[0x0][0x388] ;  /* 0x0000e200ff127b82 */ /* 0x000e220000000a00 */
[----:B------:R-:W-:Y:S02]  /*1860*/  IMAD R27, R27, R22, R17 ;  /* 0x000000161b1b7224 */ /* 0x000fe400078e0211 */
[----:B------:R-:W2:Y:S02]  /*1870*/  LDL.64 R16, [R24] ;  /* 0x0000000018107983 */ /* 0x000ea40000100a00 */
[----:B0-----:R-:W-:-:S06]  /*1880*/  IMAD.WIDE R18, R27, 0x2, R18 ;  /* 0x000000021b127825 */ /* 0x001fcc00078e0212 */
[----:B------:R-:W3:Y:S01]  /*1890*/  LDG.E.U16 R19, desc[UR6][R18.64] ;  /* 0x0000000612137981 */ /* 0x000ee2000c1e1500 */
[----:B--2---:R-:W-:-:S05]  /*18a0*/  IMAD.WIDE.U32 R16, R26, 0x2, R16 ;  /* 0x000000021a107825 */ /* 0x004fca00078e0010 */
[----:B---3--:R0:W-:Y:S02]  /*18b0*/  ST.E.U16 desc[UR6][R16.64], R19 ;  /* 0x0000001310007985 */ /* 0x0081e4000c101506 */
.L_x_27:
[----:B------:R-:W-:Y:S05]  /*18c0*/  BSYNC.RECONVERGENT B2 ;  /* 0x0000000000027941 */ /* 0x000fea0003800200 */
.L_x_26:
[----:B------:R-:W-:Y:S05]  /*18d0*/  @!P1 BRA `(.L_x_25) ;  /* 0x0000000000849947 */ /* 0x000fea0003800000 */
[C---:B0-----:R-:W-:Y:S01]  /*18e0*/  LOP3.LUT R17, R30.reuse, 0xf, RZ, 0xc0, !PT ;  /* 0x0000000f1e117812 */ /* 0x041fe200078ec0ff */
[----:B------:R-:W-:Y:S01]  /*18f0*/  BSSY.RECONVERGENT B2, `(.L_x_28) ;  /* 0x000000f000027945 */ /* 0x000fe20003800200 */
[C---:B------:R-:W-:Y:S01]  /*1900*/  LEA.HI R27, R30.reuse, R25, RZ, 0x1c ;  /* 0x000000191e1b7211 */ /* 0x040fe200078fe0ff */
[----:B------:R-:W-:Y:S01]  /*1910*/  IMAD.IADD R26, R30, 0x1, R21 ;  /* 0x000000011e1a7824 */ /* 0x000fe200078e0215 */
[----:B------:R-:W-:Y:S01]  /*1920*/  ISETP.NE.AND P1, PT, R28, 0x1, PT ;  /* 0x000000011c00780c */ /* 0x000fe20003f25270 */
[----:B------:R-:W-:-:S05]  /*1930*/  IMAD.IADD R17, R0, 0x1, R17 ;  /* 0x0000000100117824 */ /* 0x000fca00078e0211 */
[----:B------:R-:W-:-:S04]  /*1940*/  ISETP.GE.AND P0, PT, R17, R22, PT ;  /* 0x000000161100720c */ /* 0x000fc80003f06270 */
[----:B------:R-:W-:-:S13]  /*1950*/  ISETP.GE.OR P0, PT, R27, R23, P0 ;  /* 0x000000171b00720c */ /* 0x000fda0000706670 */
        /* <DEDUP_REMOVED lines=8> */
.L_x_29:
[----:B------:R-:W-:Y:S05]  /*19e0*/  BSYNC.RECONVERGENT B2 ;  /* 0x0000000000027941 */ /* 0x000fea0003800200 */
.L_x_28:
[----:B------:R-:W-:Y:S01]  /*19f0*/  IMAD.MOV.U32 R30, RZ, RZ, R26 ;  /* 0x000000ffff1e7224 */ /* 0x000fe200078e001a */
[----:B------:R-:W-:Y:S06]  /*1a00*/  @!P1 BRA `(.L_x_25) ;  /* 0x0000000000389947 */ /* 0x000fec0003800000 */
[C---:B0-----:R-:W-:Y:S01]  /*1a10*/  LOP3.LUT R17, R26.reuse, 0xf, RZ, 0xc0, !PT ;  /* 0x0000000f1a117812 */ /* 0x041fe200078ec0ff */
[C---:B------:R-:W-:Y:S01]  /*1a20*/  IMAD.IADD R30, R26.reuse, 0x1, R21 ;  /* 0x000000011a1e7824 */ /* 0x040fe200078e0215 */
[----:B------:R-:W-:Y:S02]  /*1a30*/  LEA.HI R25, R26, R25, RZ, 0x1c ;  /* 0x000000191a197211 */ /* 0x000fe400078fe0ff */
[----:B------:R-:W-:-:S04]  /*1a40*/  IADD3 R19, PT, PT, R0, R17, RZ ;  /* 0x0000001100137210 */ /* 0x000fc80007ffe0ff */
        /* <DEDUP_REMOVED lines=10> */
.L_x_25:
[----:B------:R-:W-:Y:S05]  /*1af0*/  BSYNC.RECONVERGENT B1 ;  /* 0x0000000000017941 */ /* 0x000fea0003800200 */
.L_x_24:
[----:B------:R-:W-:-:S13]  /*1b00*/  ISETP.GE.U32.AND P0, PT, R7, 0x3, PT ;  /* 0x000000030700780c */ /* 0x000fda0003f06070 */
[----:B------:R-:W-:Y:S05]  /*1b10*/  @!P0 BRA `(.L_x_14) ;  /* 0x0000000000ec8947 */ /* 0x000fea0003800000 */
.L_x_32:
[----:B------:R-:W2:Y:S01]  /*1b20*/  LDC R28, c[0x0][0x39c] ;  /* 0x0000e700ff1c7b82 */ /* 0x000ea20000000800 */
[----:B01----:R-:W-:Y:S01]  /*1b30*/  LOP3.LUT R17, R30, 0xf, RZ, 0xc0, !PT ;  /* 0x0000000f1e117812 */ /* 0x003fe200078ec0ff */
[----:B------:R-:W-:-:S04]  /*1b40*/  VIADD R25, R5, 0x10 ;  /* 0x0000001005197836 */ /* 0x000fc80000000000 */
[----:B------:R-:W-:Y:S01]  /*1b50*/  IMAD.IADD R19, R0, 0x1, R17 ;  /* 0x0000000100137824 */ /* 0x000fe200078e0211 */
[----:B------:R-:W-:-:S04]  /*1b60*/  LEA.HI R23, R30, R25, RZ, 0x1c ;  /* 0x000000191e177211 */ /* 0x000fc800078fe0ff */
[----:B--2---:R-:W-:-:S04]  /*1b70*/  ISETP.GE.AND P0, PT, R19, R28, PT ;  /* 0x0000001c1300720c */ /* 0x004fc80003f06270 */
[----:B------:R-:W-:-:S13]  /*1b80*/  ISETP.GE.OR P0, PT, R23, UR8, P0 ;  /* 0x0000000817007c0c */ /* 0x000fda0008706670 */
[----:B------:R-:W0:Y:S01]  /*1b90*/  @!P0 LDC.64 R16, c[0x0][0x388] ;  /* 0x0000e200ff108b82 */ /* 0x000e220000000a00 */
[----:B------:R-:W-:Y:S02]  /*1ba0*/  @!P0 IMAD R23, R23, R28, R19 ;  /* 0x0000001c17178224 */ /* 0x000fe400078e0213 */
[----:B------:R-:W2:Y:S02]  /*1bb0*/  @!P0 LDL.64 R18, [R24] ;  /* 0x0000000018128983 */ /* 0x000ea40000100a00 */
[----:B0-----:R-:W-:-:S05]  /*1bc0*/  @!P0 IMAD.WIDE R22, R23, 0x2, R16 ;  /* 0x0000000217168825 */ /* 0x001fca00078e0210 */
[----:B------:R-:W3:Y:S01]  /*1bd0*/  @!P0 LDG.E.U16 R29, desc[UR6][R22.64] ;  /* 0x00000006161d8981 */ /* 0x000ee2000c1e1500 */
[----:B------:R-:W-:-:S04]  /*1be0*/  IADD3 R32, PT, PT, R21, R30, RZ ;  /* 0x0000001e15207210 */ /* 0x000fc80007ffe0ff */
[C---:B------:R-:W-:Y:S02]  /*1bf0*/  LOP3.LUT R17, R32.reuse, 0xf, RZ, 0xc0, !PT ;  /* 0x0000000f20117812 */ /* 0x040fe400078ec0ff */
[----:B------:R-:W-:-:S03]  /*1c00*/  LEA.HI R27, R32, R25, RZ, 0x1c ;  /* 0x00000019201b7211 */ /* 0x000fc600078fe0ff */
[----:B------:R-:W-:-:S05]  /*1c10*/  IMAD.IADD R31, R0, 0x1, R17 ;  /* 0x00000001001f7824 */ /* 0x000fca00078e0211 */
[----:B------:R-:W-:-:S04]  /*1c20*/  ISETP.GE.AND P1, PT, R31, R28, PT ;  /* 0x0000001c1f00720c */ /* 0x000fc80003f26270 */
[----:B------:R-:W-:-:S13]  /*1c30*/  ISETP.GE.OR P1, PT, R27, UR8, P1 ;  /* 0x000000081b007c0c */ /* 0x000fda0008f26670 */
[----:B------:R-:W0:Y:S01]  /*1c40*/  @!P1 LDC.64 R16, c[0x0][0x388] ;  /* 0x0000e200ff109b82 */ /* 0x000e220000000a00 */
[----:B------:R-:W-:-:S04]  /*1c50*/  @!P1 IMAD R27, R27, R28, R31 ;  /* 0x0000001c1b1b9224 */ /* 0x000fc800078e021f */
[----:B0-----:R-:W-:-:S04]  /*1c60*/  @!P1 IMAD.WIDE R16, R27, 0x2, R16 ;  /* 0x000000021b109825 */ /* 0x001fc800078e0210 */
[----:B--2---:R-:W-:-:S05]  /*1c70*/  @!P0 IMAD.WIDE.U32 R18, R30, 0x2, R18 ;  /* 0x000000021e128825 */ /* 0x004fca00078e0012 */
[----:B---3--:R0:W-:Y:S04]  /*1c80*/  @!P0 ST.E.U16 desc[UR6][R18.64], R29 ;  /* 0x0000001d12008985 */ /* 0x0081e8000c101506 */
[----:B------:R-:W2:Y:S04]  /*1c90*/  @!P1 LDL.64 R22, [R24] ;  /* 0x0000000018169983 */ /* 0x000ea80000100a00 */
[----:B------:R-:W3:Y:S01]  /*1ca0*/  @!P1 LDG.E.U16 R31, desc[UR6][R16.64] ;  /* 0x00000006101f9981 */ /* 0x000ee2000c1e1500 */
[----:B------:R-:W-:-:S05]  /*1cb0*/  IMAD.IADD R30, R32, 0x1, R21 ;  /* 0x00000001201e7824 */ /* 0x000fca00078e0215 */
[C---:B------:R-:W-:Y:S02]  /*1cc0*/  LOP3.LUT R27, R30.reuse, 0xf, RZ, 0xc0, !PT ;  /* 0x0000000f1e1b7812 */ /* 0x040fe400078ec0ff */
[----:B------:R-:W-:Y:S02]  /*1cd0*/  LEA.HI R33, R30, R25, RZ, 0x1c ;  /* 0x000000191e217211 */ /* 0x000fe400078fe0ff */
[----:B------:R-:W-:-:S04]  /*1ce0*/  IADD3 R35, PT, PT, R0, R27, RZ ;  /* 0x0000001b00237210 */ /* 0x000fc80007ffe0ff */
[----:B------:R-:W-:-:S04]  /*1cf0*/  ISETP.GE.AND P0, PT, R35, R28, PT ;  /* 0x0000001c2300720c */ /* 0x000fc80003f06270 */
[----:B------:R-:W-:-:S13]  /*1d00*/  ISETP.GE.OR P0, PT, R33, UR8, P0 ;  /* 0x0000000821007c0c */ /* 0x000fda0008706670 */
[----:B------:R-:W1:Y:S01]  /*1d10*/  @!P0 LDC.64 R26, c[0x0][0x388] ;  /* 0x0000e200ff1a8b82 */ /* 0x000e620000000a00 */
[----:B------:R-:W-:-:S04]  /*1d20*/  @!P0 IMAD R33, R33, R28, R35 ;  /* 0x0000001c21218224 */ /* 0x000fc800078e0223 */
[----:B-1----:R-:W-:-:S04]  /*1d30*/  @!P0 IMAD.WIDE R26, R33, 0x2, R26 ;  /* 0x00000002211a8825 */ /* 0x002fc800078e021a */
[----:B--2---:R-:W-:-:S05]  /*1d40*/  @!P1 IMAD.WIDE.U32 R22, R32, 0x2, R22 ;  /* 0x0000000220169825 */ /* 0x004fca00078e0016 */
[----:B---3--:R1:W-:Y:S04]  /*1d50*/  @!P1 ST.E.U16 desc[UR6][R22.64], R31 ;  /* 0x0000001f16009985 */ /* 0x0083e8000c101506 */
[----:B------:R-:W2:Y:S04]  /*1d60*/  @!P0 LDL.64 R16, [R24] ;  /* 0x0000000018108983 */ /* 0x000ea80000100a00 */
[----:B------:R-:W3:Y:S01]  /*1d70*/  @!P0 LDG.E.U16 R27, desc[UR6][R26.64] ;  /* 0x000000061a1b8981 */ /* 0x000ee2000c1e1500 */
[----:B------:R-:W-:Y:S01]  /*1d80*/  IMAD.IADD R32, R30, 0x1, R21 ;  /* 0x000000011e207824 */ /* 0x000fe200078e0215 */
[----:B------:R-:W-:Y:S04]  /*1d90*/  BSSY.RECONVERGENT B1, `(.L_x_30) ;  /* 0x0000012000017945 */ /* 0x000fe80003800200 */
[----:B0-----:R-:W-:-:S02]  /*1da0*/  LOP3.LUT R19, R32, 0xf, RZ, 0xc0, !PT ;  /* 0x0000000f20137812 */ /* 0x001fc400078ec0ff */
[----:B------:R-:W-:-:S03]  /*1db0*/  LEA.HI R25, R32, R25, RZ, 0x1c ;  /* 0x0000001920197211 */ /* 0x000fc600078fe0ff */
[----:B------:R-:W-:-:S05]  /*1dc0*/  IMAD.IADD R19, R0, 0x1, R19 ;  /* 0x0000000100137824 */ /* 0x000fca00078e0213 */
[----:B------:R-:W-:-:S04]  /*1dd0*/  ISETP.GE.AND P1, PT, R19, R28, PT ;  /* 0x0000001c1300720c */ /* 0x000fc80003f26270 */
[----:B------:R-:W-:Y:S01]  /*1de0*/  ISETP.GE.OR P1, PT, R25, UR8, P1 ;  /* 0x0000000819007c0c */ /* 0x000fe20008f26670 */
[----:B--2---:R-:W-:Y:S01]  /*1df0*/  @!P0 IMAD.WIDE.U32 R16, R30, 0x2, R16 ;  /* 0x000000021e108825 */ /* 0x004fe200078e0010 */
[----:B------:R-:W-:-:S04]  /*1e00*/  IADD3 R30, PT, PT, R32, R21, RZ ;  /* 0x00000015201e7210 */ /* 0x000fc80007ffe0ff */
[----:B---3--:R1:W-:Y:S01]  /*1e10*/  @!P0 ST.E.U16 desc[UR6][R16.64], R27 ;  /* 0x0000001b10008985 */ /* 0x0083e2000c101506 */
[----:B------:R-:W-:-:S06]  /*1e20*/  ISETP.GE.U32.AND P0, PT, R30, 0x100, PT ;  /* 0x000001001e00780c */ /* 0x000fcc0003f06070 */
[----:B------:R-:W-:Y:S07]  /*1e30*/  @P1 BRA `(.L_x_31) ;  /* 0x00000000001c1947 */ /* 0x000fee0003800000 */
[----:B-1----:R-:W0:Y:S01]  /*1e40*/  LDC.64 R16, c[0x0][0x388] ;  /* 0x0000e200ff107b82 */ /* 0x002e220000000a00 */
[----:B------:R-:W-:Y:S02]  /*1e50*/  IMAD R23, R25, R28, R19 ;  /* 0x0000001c19177224 */ /* 0x000fe400078e0213 */
[----:B------:R-:W2:Y:S02]  /*1e60*/  LDL.64 R18, [R24] ;  /* 0x0000000018127983 */ /* 0x000ea40000100a00 */
[----:B0-----:R-:W-:-:S06]  /*1e70*/  IMAD.WIDE R16, R23, 0x2, R16 ;  /* 0x0000000217107825 */ /* 0x001fcc00078e0210 */
[----:B------:R-:W3:Y:S01]  /*1e80*/  LDG.E.U16 R17, desc[UR6][R16.64] ;  /* 0x0000000610117981 */ /* 0x000ee2000c1e1500 */
[----:B--2---:R-:W-:-:S05]  /*1e90*/  IMAD.WIDE.U32 R18, R32, 0x2, R18 ;  /* 0x0000000220127825 */ /* 0x004fca00078e0012 */
[----:B---3--:R0:W-:Y:S02]  /*1ea0*/  ST.E.U16 desc[UR6][R18.64], R17 ;  /* 0x0000001112007985 */ /* 0x0081e4000c101506 */
.L_x_31:
[----:B------:R-:W-:Y:S05]  /*1eb0*/  BSYNC.RECONVERGENT B1 ;  /* 0x0000000000017941 */ /* 0x000fea0003800200 */
.L_x_30:
[----:B------:R-:W-:Y:S05]  /*1ec0*/  @!P0 BRA `(.L_x_32) ;  /* 0xfffffffc00148947 */ /* 0x000fea000383ffff */
.L_x_14:
[----:B------:R-:W-:Y:S05]  /*1ed0*/  BSYNC.RECONVERGENT B0 ;  /* 0x0000000000007941 */ /* 0x000fea0003800200 */
.L_x_13:
[----:B01----:R-:W0:Y:S02]  /*1ee0*/  S2R R16, SR_TID.X ;  /* 0x0000000000107919 */ /* 0x003e240000002100 */
[----:B0-----:R-:W-:-:S13]  /*1ef0*/  ISETP.GT.U32.AND P0, PT, R16, 0x1f, PT ;  /* 0x0000001f1000780c */ /* 0x001fda0003f04070 */
[----:B------:R-:W-:Y:S05]  /*1f00*/  @P0 BRA `(.L_x_33) ;  /* 0x0000000000700947 */ /* 0x000fea0003800000 */
[----:B------:R-:W-:-:S05]  /*1f10*/  IMAD R24, R6, 0x8, R3 ;  /* 0x0000000806187824 */ /* 0x000fca00078e0203 */
[----:B------:R-:W2:Y:S04]  /*1f20*/  LDL.64 R18, [R24+0x10] ;  /* 0x0000100018127983 */ /* 0x000ea80000100a00 */
[----:B------:R-:W3:Y:S01]  /*1f30*/  LDL.64 R16, [R24] ;  /* 0x0000000018107983 */ /* 0x000ee20000100a00 */
[----:B------:R-:W-:Y:S01]  /*1f40*/  IMAD.MOV.U32 R23, RZ, RZ, RZ ;  /* 0x000000ffff177224 */ /* 0x000fe200078e00ff */
[----:B------:R-:W0:Y:S02]  /*1f50*/  S2R R25, SR_LANEID ;  /* 0x0000000000197919 */ /* 0x000e240000000000 */
[----:B0-----:R-:W-:Y:S02]  /*1f60*/  LOP3.LUT R22, R25, 0x3, RZ, 0xc0, !PT ;  /* 0x0000000319167812 */ /* 0x001fe400078ec0ff */
[----:B------:R-:W-:-:S05]  /*1f70*/  SHF.R.U32.HI R25, RZ, 0x2, R25 ;  /* 0x00000002ff197819 */ /* 0x000fca0000011619 */
[----:B------:R-:W-:-:S03]  /*1f80*/  IMAD.WIDE.U32 R22, R25, 0x8, R22 ;  /* 0x0000000819167825 */ /* 0x000fc600078e0016 */
[----:B--2---:R-:W-:-:S04]  /*1f90*/  LEA R26, P0, R22, R18, 0x2 ;  /* 0x00000012161a7211 */ /* 0x004fc800078010ff */
[----:B------:R-:W-:-:S05]  /*1fa0*/  LEA.HI.X R27, R22, R19, R23, 0x2, P0 ;  /* 0x00000013161b7211 */ /* 0x000fca00000f1417 */
[----:B------:R-:W2:Y:S04]  /*1fb0*/  LD.E R28, desc[UR6][R26.64] ;  /* 0x000000061a1c7980 */ /* 0x000ea8000c101900 */
[----:B------:R-:W4:Y:S04]  /*1fc0*/  LD.E R29, desc[UR6][R26.64+0x100] ;  /* 0x000100061a1d7980 */ /* 0x000f28000c101900 */
[----:B------:R-:W5:Y:S04]  /*1fd0*/  LD.E R30, desc[UR6][R26.64+0x10] ;  /* 0x000010061a1e7980 */ /* 0x000f68000c101900 */
[----:B------:R-:W5:Y:S01]  /*1fe0*/  LD.E R31, desc[UR6][R26.64+0x110] ;  /* 0x000110061a1f7980 */ /* 0x000f62000c101900 */
[----:B---3--:R-:W-:-:S04]  /*1ff0*/  LEA R24, P0, R22, R16, 0x2 ;  /* 0x0000001016187211 */ /* 0x008fc800078010ff */
[----:B------:R-:W-:-:S05]  /*2000*/  LEA.HI.X R25, R22, R17, R23, 0x2, P0 ;  /* 0x0000001116197211 */ /* 0x000fca00000f1417 */
[----:B------:R-:W3:Y:S04]  /*2010*/  LD.E R16, desc[UR6][R24.64] ;  /* 0x0000000618107980 */ /* 0x000ee8000c101900 */
[----:B------:R-:W3:Y:S04]  /*2020*/  LD.E R17, desc[UR6][R24.64+0x100] ;  /* 0x0001000618117980 */ /* 0x000ee8000c101900 */
[----:B------:R-:W3:Y:S04]  /*2030*/  LD.E R18, desc[UR6][R24.64+0x10] ;  /* 0x0000100618127980 */ /* 0x000ee8000c101900 */
[----:B------:R-:W3:Y:S01]  /*2040*/  LD.E R19, desc[UR6][R24.64+0x110] ;  /* 0x0001100618137980 */ /* 0x000ee2000c101900 */
[----:B------:R-:W-:Y:S05]  /*2050*/  WARPSYNC.ALL ;  /* 0x0000000000007948 */ /* 0x000fea0003800000 */
[----:B--2---:R-:W-:Y:S04]  /*2060*/  MOVM.16.MT88 R22, R28 ;  /* 0x000000001c16723a */ /* 0x004fe80000000000 */
[----:B----4-:R-:W3:Y:S04]  /*2070*/  MOVM.16.MT88 R23, R29 ;  /* 0x000000001d17723a */ /* 0x010ee80000000000 */
[----:B-----5:R-:W-:Y:S04]  /*2080*/  MOVM.16.MT88 R30, R30 ;  /* 0x000000001e1e723a */ /* 0x020fe80000000000 */
[----:B------:R-:W0:Y:S01]  /*2090*/  MOVM.16.MT88 R31, R31 ;  /* 0x000000001f1f723a */ /* 0x000e220000000000 */
[C---:B---3--:R-:W-:Y:S08]  /*20a0*/  HMMA.16816.F32 R8, R16.reuse, R22, R8 ;  /* 0x000000161008723c */ /* 0x048ff00000001808 */
[----:B0-----:R-:W-:-:S15]  /*20b0*/  HMMA.16816.F32 R12, R16, R30, R12 ;  /* 0x0000001e100c723c */ /* 0x001fde000000180c */
[----:B------:R-:W-:-:S05]  /*20c0*/  NOP ;  /* 0x0000000000007918 */ /* 0x000fca0000000000 */
.L_x_33:
[----:B------:R-:W0:Y:S01]  /*20d0*/  LDCU UR5, c[0x0][0x3a0] ;  /* 0x00007400ff0577ac */ /* 0x000e220008000800 */
[----:B------:R-:W-:Y:S02]  /*20e0*/  IADD3 R5, PT, PT, R5, 0x10, RZ ;  /* 0x0000001005057810 */ /* 0x000fe40007ffe0ff */
[----:B------:R-:W-:Y:S02]  /*20f0*/  LOP3.LUT R6, R6, 0x1, RZ, 0x3c, !PT ;  /* 0x0000000106067812 */ /* 0x000fe400078e3cff */
[----:B0-----:R-:W-:Y:S01]  /*2100*/  ISETP.GE.AND P0, PT, R5, UR5, PT ;  /* 0x0000000505007c0c */ /* 0x001fe2000bf06270 */
[----:B------:R-:W-:Y:S05]  /*2110*/  WARPSYNC.ALL ;  /* 0x0000000000007948 */ /* 0x000fea0003800000 */
[----:B------:R-:W-:Y:S07]  /*2120*/  BAR.SYNC.DEFER_BLOCKING 0x0 ;  /* 0x0000000000007b1d */ /* 0x000fee0000010000 */
[----:B------:R-:W-:Y:S05]  /*2130*/  @!P0 BRA `(.L_x_34) ;  /* 0xffffffec00688947 */ /* 0x000fea000383ffff */
.L_x_12:
[----:B------:R-:W0:Y:S02]  /*2140*/  S2R R2, SR_TID.X ;  /* 0x0000000000027919 */ /* 0x000e240000002100 */
[----:B0-----:R-:W-:-:S13]  /*2150*/  ISETP.GT.U32.AND P0, PT, R2, 0x1f, PT ;  /* 0x0000001f0200780c */ /* 0x001fda0003f04070 */
[----:B------:R-:W-:Y:S05]  /*2160*/  @P0 EXIT ;  /* 0x000000000000094d */ /* 0x000fea0003800000 */
[----:B------:R-:W0:Y:S01]  /*2170*/  S2R R4, SR_LANEID ;  /* 0x0000000000047919 */ /* 0x000e220000000000 */
[----:B------:R-:W1:Y:S08]  /*2180*/  LDC R7, c[0x0][0x39c] ;  /* 0x0000e700ff077b82 */ /* 0x000e700000000800 */
[----:B------:R-:W2:Y:S01]  /*2190*/  LDC.64 R2, c[0x0][0x390] ;  /* 0x0000e400ff027b82 */ /* 0x000ea20000000a00 */
[----:B-1----:R-:W-:Y:S01]  /*21a0*/  IMAD R5, R7, UR4, R0 ;  /* 0x0000000407057c24 */ /* 0x002fe2000f8e0200 */
[----:B------:R-:W-:-:S02]  /*21b0*/  SHF.R.U32.HI R7, RZ, 0x1, R7 ;  /* 0x00000001ff077819 */ /* 0x000fc40000011607 */
[----:B0-----:R-:W-:Y:S01]  /*21c0*/  SHF.R.U32.HI R6, RZ, 0x2, R4 ;  /* 0x00000002ff067819 */ /* 0x001fe20000011604 */
[----:B--2---:R-:W-:Y:S01]  /*21d0*/  IMAD.WIDE R2, R5, 0x4, R2 ;  /* 0x0000000405027825 */ /* 0x004fe200078e0202 */
[----:B------:R-:W-:-:S03]  /*21e0*/  LOP3.LUT R4, R4, 0x3, RZ, 0xc0, !PT ;  /* 0x0000000304047812 */ /* 0x000fc600078ec0ff */
[----:B------:R-:W-:Y:S02]  /*21f0*/  IMAD.MOV.U32 R5, RZ, RZ, RZ ;  /* 0x000000ffff057224 */ /* 0x000fe400078e00ff */
[----:B------:R-:W-:-:S03]  /*2200*/  IMAD.WIDE.U32 R4, R6, R7, R4 ;  /* 0x0000000706047225 */ /* 0x000fc600078e0004 */
[----:B------:R-:W-:-:S04]  /*2210*/  LEA R2, P0, R4, R2, 0x3 ;  /* 0x0000000204027211 */ /* 0x000fc800078018ff */
[----:B------:R-:W-:-:S03]  /*2220*/  LEA.HI.X R3, R4, R3, R5, 0x3, P0 ;  /* 0x0000000304037211 */ /* 0x000fc600000f1c05 */
[----:B------:R-:W-:Y:S02]  /*2230*/  IMAD.WIDE.U32 R4, R7, 0x40, R2 ;  /* 0x0000004007047825 */ /* 0x000fe400078e0002 */
[----:B------:R-:W-:Y:S04]  /*2240*/  STG.E.64 desc[UR6][R2.64], R8 ;  /* 0x0000000802007986 */ /* 0x000fe8000c101b06 */
[----:B------:R-:W-:Y:S04]  /*2250*/  STG.E.64 desc[UR6][R4.64], R10 ;  /* 0x0000000a04007986 */ /* 0x000fe8000c101b06 */
[----:B------:R-:W-:Y:S04]  /*2260*/  STG.E.64 desc[UR6][R2.64+0x20], R12 ;  /* 0x0000200c02007986 */ /* 0x000fe8000c101b06 */
[----:B------:R-:W-:Y:S01]  /*2270*/  STG.E.64 desc[UR6][R4.64+0x20], R14 ;  /* 0x0000200e04007986 */ /* 0x000fe2000c101b06 */
[----:B------:R-:W-:Y:S05]  /*2280*/  EXIT ;  /* 0x000000000000794d */ /* 0x000fea0003800000 */
.L_x_35:
[----:B------:R-:W-:-:S00]  /*2290*/  BRA `(.L_x_35) ;  /* 0xfffffffc00fc7947 */ /* 0x000fc0000383ffff */
[----:B------:R-:W-:-:S00]  /*22a0*/  NOP ;  /* 0x0000000000007918 */ /* 0x000fc00000000000 */
        /* <DEDUP_REMOVED lines=13> */
.L_x_67:


//--------------------- .text._Z27warp_specialized_mma_kernelPK6__halfS1_Pfiii --------------------------
	.section	.text._Z27warp_specialized_mma_kernelPK6__halfS1_Pfiii,"ax",@progbits
	.align	128
        .global         _Z27warp_specialized_mma_kernelPK6__halfS1_Pfiii
        .type           _Z27warp_specialized_mma_kernelPK6__halfS1_Pfiii,@function
        .size           _Z27warp_specialized_mma_kernelPK6__halfS1_Pfiii,(.L_x_68 - _Z27warp_specialized_mma_kernelPK6__halfS1_Pfiii)
        .other          _Z27warp_specialized_mma_kernelPK6__halfS1_Pfiii,@"STO_CUDA_ENTRY STV_DEFAULT"
_Z27warp_specialized_mma_kernelPK6__halfS1_Pfiii:
.text._Z27warp_specialized_mma_kernelPK6__halfS1_Pfiii:
[----:B------:R-:W-:Y:S01]  /*0000*/  LDC R1, c[0x0][0x37c] ;  /* 0x0000df00ff017b82 */ /* 0x000fe20000000800 */
[----:B------:R-:W0:Y:S01]  /*0010*/  LDCU UR5, c[0x0][0x3a0] ;  /* 0x00007400ff0577ac */ /* 0x000e220008000800 */
[----:B------:R-:W-:Y:S02]  /*0020*/  CS2R R10, SRZ ;  /* 0x00000000000a7805 */ /* 0x000fe4000001ff00 */
[----:B------:R-:W-:Y:S02]  /*0030*/  CS2R R8, SRZ ;  /* 0x0000000000087805 */ /* 0x000fe4000001ff00 */
[----:B------:R-:W-:Y:S02]  /*0040*/  CS2R R6, SRZ ;  /* 0x0000000000067805 */ /* 0x000fe4000001ff00 */
[----:B------:R-:W-:Y:S01]  /*0050*/  CS2R R4, SRZ ;  /* 0x0000000000047805 */ /* 0x000fe2000001ff00 */
[----:B------:R-:W1:Y:S01]  /*0060*/  LDCU.64 UR6, c[0x0][0x358] ;  /* 0x00006b00ff0677ac */ /* 0x000e620008000a00 */
[----:B0-----:R-:W-:-:S09]  /*0070*/  UISETP.GE.AND UP0, UPT, UR5, 0x1, UPT ;  /* 0x000000010500788c */ /* 0x001fd2000bf06270 */
[----:B-1----:R-:W-:Y:S05]  /*0080*/  BRA.U !UP0, `(.L_x_36) ;  /* 0x0000000508f07547 */ /* 0x002fea000b800000 */
[----:B------:R-:W0:Y:S01]  /*0090*/  S2R R0, SR_TID.X ;  /* 0x0000000000007919 */ /* 0x000e220000002100 */
[----:B------:R-:W1:Y:S01]  /*00a0*/  LDCU UR4, c[0x0][0x398] ;  /* 0x00007300ff0477ac */ /* 0x000e620008000800 */
[----:B------:R-:W2:Y:S01]  /*00b0*/  S2R R11, SR_CTAID.X ;  /* 0x00000000000b7919 */ /* 0x000ea20000002500 */
[----:B-1----:R-:W-:-:S03]  /*00c0*/  UIMAD UR5, UR5, UR4, URZ ;  /* 0x00000004050572a4 */ /* 0x002fc6000f8e02ff */
[----:B------:R-:W-:Y:S01]  /*00d0*/  UMOV UR4, URZ ;  /* 0x000000ff00047c82 */ /* 0x000fe20008000000 */
[C---:B0-----:R-:W-:Y:S02]  /*00e0*/  VIMNMX.U32 R3, PT, PT, R0.reuse, 0xe0, !PT ;  /* 0x000000e000037848 */ /* 0x041fe40007fe0000 */
[----:B------:R-:W-:Y:S02]  /*00f0*/  LOP3.LUT R16, R0, 0xf, RZ, 0xc0, !PT ;  /* 0x0000000f00107812 */ /* 0x000fe400078ec0ff */
[----:B------:R-:W-:-:S03]  /*0100*/  IADD3 R3, PT, PT, R3, 0x1f, -R0 ;  /* 0x0000001f03037810 */ /* 0x000fc60007ffe800 */
[----:B--2---:R-:W-:Y:S01]  /*0110*/  IMAD R16, R11, 0x10, R16 ;  /* 0x000000100b107824 */ /* 0x004fe200078e0210 */
[----:B------:R-:W-:Y:S01]  /*0120*/  ISETP.GE.U32.AND P2, PT, R3, 0x60, PT ;  /* 0x000000600300780c */ /* 0x000fe20003f46070 */
[----:B------:R-:W-:-:S12]  /*0130*/  IMAD.MOV.U32 R11, RZ, RZ, RZ ;  /* 0x000000ffff0b7224 */ /* 0x000fd800078e00ff */
.L_x_43:
[----:B------:R-:W-:Y:S01]  /*0140*/  ISETP.GT.U32.AND P0, PT, R0, 0x1f, PT ;  /* 0x0000001f0000780c */ /* 0x000fe20003f04070 */
[----:B------:R-:W0:Y:S01]  /*0150*/  LDCU UR9, c[0x0][0x3a0] ;  /* 0x00007400ff0977ac */ /* 0x000e220008000800 */
[----:B------:R-:W-:Y:S01]  /*0160*/  BSSY.RECONVERGENT B0, `(.L_x_37) ;  /* 0x0000050000007945 */ /* 0x000fe20003800200 */
[----:B------:R-:W1:Y:S01]  /*0170*/  LDCU UR12, c[0x0][0x39c] ;  /* 0x00007380ff0c77ac */ /* 0x000e620008000800 */
[----:B------:R-:W2:Y:S09]  /*0180*/  LDCU.64 UR10, c[0x0][0x380] ;  /* 0x00007000ff0a77ac */ /* 0x000eb20008000a00 */
[----:B---3--:R-:W-:Y:S05]  /*0190*/  @P0 BRA `(.L_x_38) ;  /* 0x0000000400300947 */ /* 0x008fea0003800000 */
[----:B------:R-:W3:Y:S01]  /*01a0*/  S2R R2, SR_CgaCtaId ;  /* 0x0000000000027919 */ /* 0x000ee20000008800 */
[----:B------:R-:W4:Y:S01]  /*01b0*/  S2UR UR8, SR_CTAID.Y ;  /* 0x00000000000879c3 */ /* 0x000f220000002600 */
[----:B------:R-:W-:Y:S01]  /*01c0*/  MOV R17, 0x400 ;  /* 0x0000040000117802 */ /* 0x000fe20000000f00 */
[----:B------:R-:W-:Y:S01]  /*01d0*/  BSSY.RECONVERGENT B1, `(.L_x_39) ;  /* 0x0000020000017945 */ /* 0x000fe20003800200 */
[----:B------:R-:W-:-:S05]  /*01e0*/  IMAD.MOV.U32 R12, RZ, RZ, R0 ;  /* 0x000000ffff0c7224 */ /* 0x000fca00078e0000 */
[----:B------:R-:W4:Y:S01]  /*01f0*/  LDC R13, c[0x0][0x3a0] ;  /* 0x0000e800ff0d7b82 */ /* 0x000f220000000800 */
[----:B---3--:R-:W-:Y:S01]  /*0200*/  LEA R17, R2, R17, 0x18 ;  /* 0x0000001102117211 */ /* 0x008fe200078ec0ff */
[----:B----4-:R-:W-:-:S05]  /*0210*/  IMAD R13, R13, UR8, RZ ;  /* 0x000000080d0d7c24 */ /* 0x010fca000f8e02ff */
[----:B------:R-:W-:-:S07]  /*0220*/  LEA R13, R13, UR4, 0x4 ;  /* 0x000000040d0d7c11 */ /* 0x000fce000f8e20ff */
.L_x_40:
[C---:B---3--:R-:W-:Y:S01]  /*0230*/  IMAD.IADD R19, R13.reuse, 0x1, R12 ;  /* 0x000000010d137824 */ /* 0x048fe200078e020c */
[----:B------:R-:W-:-:S03]  /*0240*/  IADD3 R3, P5, PT, R13, R12, RZ ;  /* 0x0000000c0d037210 */ /* 0x000fc60007fbe0ff */
[C---:B------:R-:W-:Y:S01]  /*0250*/  VIADD R2, R19.reuse, 0x20 ;  /* 0x0000002013027836 */ /* 0x040fe20000000000 */
[C---:B------:R-:W-:Y:S01]  /*0260*/  ISETP.GE.AND P4, PT, R19.reuse, UR5, PT ;  /* 0x0000000513007c0c */ /* 0x040fe2000bf86270 */
[C---:B------:R-:W-:Y:S02]  /*0270*/  VIADD R18, R19.reuse, 0x40 ;  /* 0x0000004013127836 */ /* 0x040fe40000000000 */
[----:B------:R-:W-:Y:S01]  /*0280*/  VIADD R20, R19, 0x60 ;  /* 0x0000006013147836 */ /* 0x000fe20000000000 */
[----:B------:R-:W-:Y:S02]  /*0290*/  ISETP.GE.AND P3, PT, R2, UR5, PT ;  /* 0x0000000502007c0c */ /* 0x000fe4000bf66270 */
[----:B------:R-:W-:Y:S01]  /*02a0*/  ISETP.GE.AND P1, PT, R18, UR5, PT ;  /* 0x0000000512007c0c */ /* 0x000fe2000bf26270 */
[----:B------:R-:W-:Y:S01]  /*02b0*/  IMAD.X R18, RZ, RZ, RZ, P5 ;  /* 0x000000ffff127224 */ /* 0x000fe200028e06ff */
[----:B------:R-:W-:Y:S02]  /*02c0*/  ISETP.GE.AND P0, PT, R20, UR5, PT ;  /* 0x0000000514007c0c */ /* 0x000fe4000bf06270 */
[----:B--2---:R-:W-:-:S03]  /*02d0*/  LEA R2, P5, R3, UR10, 0x1 ;  /* 0x0000000a03027c11 */ /* 0x004fc6000f8a08ff */
[----:B------:R-:W2:Y:S01]  /*02e0*/  @!P4 LDC.64 R14, c[0x0][0x380] ;  /* 0x0000e000ff0ecb82 */ /* 0x000ea20000000a00 */
[----:B------:R-:W-:-:S05]  /*02f0*/  LEA.HI.X R3, R3, UR11, R18, 0x1, P5 ;  /* 0x0000000b03037c11 */ /* 0x000fca000a8f0c12 */
[----:B------:R-:W3:Y:S04]  /*0300*/  @!P3 LDG.E.U16 R18, desc[UR6][R2.64+0x40] ;  /* 0x000040060212b981 */ /* 0x000ee8000c1e1500 */
[----:B------:R-:W4:Y:S01]  /*0310*/  @!P0 LDG.E.U16 R20, desc[UR6][R2.64+0xc0] ;  /* 0x0000c00602148981 */ /* 0x000f22000c1e1500 */
[----:B--2---:R-:W-:-:S03]  /*0320*/  @!P4 IMAD.WIDE.U32 R14, R19, 0x2, R14 ;  /* 0x00000002130ec825 */ /* 0x004fc600078e000e */
[----:B------:R-:W2:Y:S04]  /*0330*/  @!P1 LDG.E.U16 R19, desc[UR6][R2.64+0x80] ;  /* 0x0000800602139981 */ /* 0x000ea8000c1e1500 */
[----:B------:R-:W5:Y:S01]  /*0340*/  @!P4 LDG.E.U16 R14, desc[UR6][R14.64] ;  /* 0x000000060e0ec981 */ /* 0x000f62000c1e1500 */
[----:B------:R-:W-:-:S05]  /*0350*/  IMAD R21, R12, 0x2, R17 ;  /* 0x000000020c157824 */ /* 0x000fca00078e0211 */
[----:B---3--:R3:W-:Y:S04]  /*0360*/  @!P3 STS.U16 [R21+0x40], R18 ;  /* 0x000040121500b388 */ /* 0x0087e80000000400 */
[----:B----4-:R3:W-:Y:S01]  /*0370*/  @!P0 STS.U16 [R21+0xc0], R20 ;  /* 0x0000c01415008388 */ /* 0x0107e20000000400 */
[----:B------:R-:W-:-:S03]  /*0380*/  ISETP.GE.U32.AND P0, PT, R12, 0x80, PT ;  /* 0x000000800c00780c */ /* 0x000fc60003f06070 */
[----:B--2---:R3:W-:Y:S04]  /*0390*/  @!P1 STS.U16 [R21+0x80], R19 ;  /* 0x0000801315009388 */ /* 0x0047e80000000400 */
[----:B-----5:R3:W-:Y:S01]  /*03a0*/  @!P4 STS.U16 [R21], R14 ;  /* 0x0000000e1500c388 */ /* 0x0207e20000000400 */
[----:B------:R-:W-:-:S05]  /*03b0*/  VIADD R12, R12, 0x80 ;  /* 0x000000800c0c7836 */ /* 0x000fca0000000000 */
[----:B------:R-:W-:Y:S05]  /*03c0*/  @!P0 BRA `(.L_x_40) ;  /* 0xfffffffc00988947 */ /* 0x000fea000383ffff */
[----:B01----:R-:W-:Y:S05]  /*03d0*/  BSYNC.RECONVERGENT B1 ;  /* 0x0000000000017941 */ /* 0x003fea0003800200 */
.L_x_39:
[----:B------:R-:W-:Y:S05]  /*03e0*/  @!P2 BRA `(.L_x_38) ;  /* 0x00000000009ca947 */ /* 0x000fea0003800000 */
[----:B------:R-:W0:Y:S01]  /*03f0*/  LDCU UR8, c[0x0][0x39c] ;  /* 0x00007380ff0877ac */ /* 0x000e220008000800 */
[----:B---3--:R-:W-:Y:S01]  /*0400*/  IMAD.MOV.U32 R20, RZ, RZ, R0 ;  /* 0x000000ffff147224 */ /* 0x008fe200078e0000 */
[----:B0-----:R-:W-:-:S13]  /*0410*/  ISETP.GE.AND P0, PT, R16, UR8, PT ;  /* 0x0000000810007c0c */ /* 0x001fda000bf06270 */
.L_x_41:
[C---:B------:R-:W-:Y:S01]  /*0420*/  LEA.HI R23, R20.reuse, UR4, RZ, 0x1c ;  /* 0x0000000414177c11 */ /* 0x040fe2000f8fe0ff */
[C---:B0-----:R-:W-:Y:S02]  /*0430*/  VIADD R2, R20.reuse, 0x20 ;  /* 0x0000002014027836 */ /* 0x041fe40000000000 */
[C---:B------:R-:W-:Y:S01]  /*0440*/  VIADD R3, R20.reuse, 0x40 ;  /* 0x0000004014037836 */ /* 0x040fe20000000000 */
[----:B------:R-:W-:Y:S01]  /*0450*/  ISETP.GE.OR P1, PT, R23, UR9, P0 ;  /* 0x0000000917007c0c */ /* 0x000fe20008726670 */
[----:B------:R-:W-:Y:S01]  /*0460*/  VIADD R12, R20, 0x60 ;  /* 0x00000060140c7836 */ /* 0x000fe20000000000 */
[----:B------:R-:W-:Y:S02]  /*0470*/  LEA.HI R25, R2, UR4, RZ, 0x1c ;  /* 0x0000000402197c11 */ /* 0x000fe4000f8fe0ff */
[----:B------:R-:W-:Y:S02]  /*0480*/  ISETP.GE.AND P0, PT, R16, UR12, PT ;  /* 0x0000000c10007c0c */ /* 0x000fe4000bf06270 */
[----:B------:R-:W-:-:S02]  /*0490*/  LEA.HI R27, R3, UR4, RZ, 0x1c ;  /* 0x00000004031b7c11 */ /* 0x000fc4000f8fe0ff */
[----:B------:R-:W-:Y:S02]  /*04a0*/  LEA.HI R21, R12, UR4, RZ, 0x1c ;  /* 0x000000040c157c11 */ /* 0x000fe4000f8fe0ff */
[----:B------:R-:W-:Y:S02]  /*04b0*/  ISETP.GE.OR P3, PT, R25, UR9, P0 ;  /* 0x0000000919007c0c */ /* 0x000fe40008766670 */
[----:B------:R-:W-:Y:S01]  /*04c0*/  ISETP.GE.OR P4, PT, R27, UR9, P0 ;  /* 0x000000091b007c0c */ /* 0x000fe20008786670 */
[----:B------:R-:W0:Y:S01]  /*04d0*/  @!P1 LDC.64 R14, c[0x0][0x388] ;  /* 0x0000e200ff0e9b82 */ /* 0x000e220000000a00 */
[----:B------:R-:W-:Y:S01]  /*04e0*/  ISETP.GE.OR P5, PT, R21, UR9, P0 ;  /* 0x0000000915007c0c */ /* 0x000fe200087a6670 */
[----:B------:R-:W-:-:S08]  /*04f0*/  @!P1 IMAD R23, R23, UR12, R16 ;  /* 0x0000000c17179c24 */ /* 0x000fd0000f8e0210 */
[----:B------:R-:W1:Y:S01]  /*0500*/  @!P3 LDC.64 R18, c[0x0][0x388] ;  /* 0x0000e200ff12bb82 */ /* 0x000e620000000a00 */
[--C-:B------:R-:W-:Y:S02]  /*0510*/  @!P3 IMAD R25, R25, UR12, R16.reuse ;  /* 0x0000000c1919bc24 */ /* 0x100fe4000f8e0210 */
[--C-:B------:R-:W-:Y:S02]  /*0520*/  @!P4 IMAD R27, R27, UR12, R16.reuse ;  /* 0x0000000c1b1bcc24 */ /* 0x100fe4000f8e0210 */
[----:B------:R-:W-:-:S03]  /*0530*/  @!P5 IMAD R21, R21, UR12, R16 ;  /* 0x0000000c1515dc24 */ /* 0x000fc6000f8e0210 */
[----:B------:R-:W2:Y:S01]  /*0540*/  @!P4 LDC.64 R12, c[0x0][0x388] ;  /* 0x0000e200ff0ccb82 */ /* 0x000ea20000000a00 */
[----:B0-----:R-:W-:-:S07]  /*0550*/  @!P1 IMAD.WIDE R14, R23, 0x2, R14 ;  /* 0x00000002170e9825 */ /* 0x001fce00078e020e */
[----:B------:R-:W0:Y:S01]  /*0560*/  @!P5 LDC.64 R2, c[0x0][0x388] ;  /* 0x0000e200ff02db82 */ /* 0x000e220000000a00 */
[----:B------:R-:W3:Y:S01]  /*0570*/  @!P1 LDG.E.U16 R14, desc[UR6][R14.64] ;  /* 0x000000060e0e9981 */ /* 0x000ee2000c1e1500 */
[----:B-1----:R-:W-:-:S06]  /*0580*/  @!P3 IMAD.WIDE R18, R25, 0x2, R18 ;  /* 0x000000021912b825 */ /* 0x002fcc00078e0212 */
[----:B------:R-:W4:Y:S01]  /*0590*/  @!P3 LDG.E.U16 R18, desc[UR6][R18.64] ;  /* 0x000000061212b981 */ /* 0x000f22000c1e1500 */
[----:B--2---:R-:W-:-:S06]  /*05a0*/  @!P4 IMAD.WIDE R12, R27, 0x2, R12 ;  /* 0x000000021b0cc825 */ /* 0x004fcc00078e020c */
[----:B------:R-:W2:Y:S01]  /*05b0*/  @!P4 LDG.E.U16 R12, desc[UR6][R12.64] ;  /* 0x000000060c0cc981 */ /* 0x000ea2000c1e1500 */
[----:B0-----:R-:W-:-:S06]  /*05c0*/  @!P5 IMAD.WIDE R2, R21, 0x2, R2 ;  /* 0x000000021502d825 */ /* 0x001fcc00078e0202 */
[----:B------:R-:W5:Y:S01]  /*05d0*/  @!P5 LDG.E.U16 R2, desc[UR6][R2.64] ;  /* 0x000000060202d981 */ /* 0x000f62000c1e1500 */
[----:B------:R-:W-:-:S05]  /*05e0*/  IMAD R21, R20, 0x2, R17 ;  /* 0x0000000214157824 */ /* 0x000fca00078e0211 */
[----:B---3--:R0:W-:Y:S01]  /*05f0*/  @!P1 STS.U16 [R21+0x200], R14 ;  /* 0x0002000e15009388 */ /* 0x0081e20000000400 */
[----:B------:R-:W-:-:S03]  /*0600*/  ISETP.GE.U32.AND P1, PT, R20, 0x80, PT ;  /* 0x000000801400780c */ /* 0x000fc60003f26070 */
[----:B----4-:R0:W-:Y:S04]  /*0610*/  @!P3 STS.U16 [R21+0x240], R18 ;  /* 0x000240121500b388 */ /* 0x0101e80000000400 */
[----:B--2---:R0:W-:Y:S04]  /*0620*/  @!P4 STS.U16 [R21+0x280], R12 ;  /* 0x0002800c1500c388 */ /* 0x0041e80000000400 */
[----:B-----5:R0:W-:Y:S01]  /*0630*/  @!P5 STS.U16 [R21+0x2c0], R2 ;  /* 0x0002c0021500d388 */ /* 0x0201e20000000400 */
[----:B------:R-:W-:Y:S01]  /*0640*/  VIADD R20, R20, 0x80 ;  /* 0x0000008014147836 */ /* 0x000fe20000000000 */
[----:B------:R-:W-:Y:S06]  /*0650*/  @!P1 BRA `(.L_x_41) ;  /* 0xfffffffc00709947 */ /* 0x000fec000383ffff */
.L_x_38:
[----:B012---:R-:W-:Y:S05]  /*0660*/  BSYNC.RECONVERGENT B0 ;  /* 0x0000000000007941 */ /* 0x007fea0003800200 */
.L_x_37:
[----:B------:R-:W-:Y:S01]  /*0670*/  SHF.R.U32.HI R2, RZ, 0x5, R0 ;  /* 0x00000005ff027819 */ /* 0x000fe20000011600 */
[----:B------:R-:W-:Y:S03]  /*0680*/  BAR.SYNC.DEFER_BLOCKING 0x0 ;  /* 0x0000000000007b1d */ /* 0x000fe60000010000 */
[----:B------:R-:W-:-:S13]  /*0690*/  ISETP.NE.AND P0, PT, R2, 0x1, PT ;  /* 0x000000010200780c */ /* 0x000fda0003f05270 */
[----:B------:R-:W-:Y:S05]  /*06a0*/  @P0 BRA `(.L_x_42) ;  /* 0x0000000000500947 */ /* 0x000fea0003800000 */
[----:B------:R-:W0:Y:S01]  /*06b0*/  S2R R12, SR_LANEID ;  /* 0x00000000000c7919 */ /* 0x000e220000000000 */
[----:B------:R-:W-:Y:S05]  /*06c0*/  WARPSYNC.ALL ;  /* 0x0000000000007948 */ /* 0x000fea0003800000 */
[----:B------:R-:W1:Y:S01]  /*06d0*/  S2R R13, SR_CgaCtaId ;  /* 0x00000000000d7919 */ /* 0x000e620000008800 */
[----:B0-----:R-:W-:Y:S02]  /*06e0*/  SHF.R.U32.HI R2, RZ, 0x3, R12 ;  /* 0x00000003ff027819 */ /* 0x001fe4000001160c */
[----:B------:R-:W-:-:S03]  /*06f0*/  LOP3.LUT R3, R12, 0x7, RZ, 0xc0, !PT ;  /* 0x000000070c037812 */ /* 0x000fc600078ec0ff */
[----:B---3--:R-:W-:Y:S01]  /*0700*/  IMAD.SHL.U32 R14, R2, 0x8, RZ ;  /* 0x00000008020e7824 */ /* 0x008fe200078e00ff */
[----:B------:R-:W-:Y:S02]  /*0710*/  SHF.R.U32.HI R2, RZ, 0x4, R12 ;  /* 0x00000004ff027819 */ /* 0x000fe4000001160c */
[----:B------:R-:W-:Y:S02]  /*0720*/  MOV R12, 0x400 ;  /* 0x00000400000c7802 */ /* 0x000fe40000000f00 */
[----:B------:R-:W-:Y:S01]  /*0730*/  LOP3.LUT R3, R14, 0x8, R3, 0xe2, !PT ;  /* 0x000000080e037812 */ /* 0x000fe200078ee203 */
[----:B------:R-:W-:Y:S01]  /*0740*/  IMAD.SHL.U32 R2, R2, 0x8, RZ ;  /* 0x0000000802027824 */ /* 0x000fe200078e00ff */
[----:B-1----:R-:W-:-:S03]  /*0750*/  LEA R13, R13, R12, 0x18 ;  /* 0x0000000c0d0d7211 */ /* 0x002fc600078ec0ff */
[----:B------:R-:W-:Y:S02]  /*0760*/  IMAD R2, R3, 0x10, R2 ;  /* 0x0000001003027824 */ /* 0x000fe400078e0202 */
[----:B------:R-:W-:Y:S02]  /*0770*/  VIADD R3, R13, 0x200 ;  /* 0x000002000d037836 */ /* 0x000fe40000000000 */
[C---:B------:R-:W-:Y:S02]  /*0780*/  IMAD.U32 R12, R2.reuse, 0x2, R13 ;  /* 0x00000002020c7824 */ /* 0x040fe400078e000d */
[----:B------:R-:W-:-:S04]  /*0790*/  IMAD.U32 R3, R2, 0x2, R3 ;  /* 0x0000000202037824 */ /* 0x000fc800078e0003 */
[----:B------:R-:W-:Y:S04]  /*07a0*/  LDSM.16.M88.4 R12, [R12] ;  /* 0x000000000c0c783b */ /* 0x000fe80000000200 */
[----:B------:R-:W0:Y:S02]  /*07b0*/  LDSM.16.MT88.4 R20, [R3] ;  /* 0x000000000314783b */ /* 0x000e240000004200 */
[C---:B0-----:R-:W-:Y:S08]  /*07c0*/  HMMA.16816.F32 R4, R12.reuse, R20, R4 ;  /* 0x000000140c04723c */ /* 0x041ff00000001804 */
[----:B------:R-:W-:-:S15]  /*07d0*/  HMMA.16816.F32 R8, R12, R22, R8 ;  /* 0x000000160c08723c */ /* 0x000fde0000001808 */
[----:B------:R-:W-:-:S05]  /*07e0*/  NOP ;  /* 0x0000000000007918 */ /* 0x000fca0000000000 */
.L_x_42:
[----:B------:R-:W-:Y:S05]  /*07f0*/  WARPSYNC.ALL ;  /* 0x0000000000007948 */ /* 0x000fea0003800000 */
[----:B------:R-:W0:Y:S01]  /*0800*/  LDCU UR8, c[0x0][0x3a0] ;  /* 0x00007400ff0877ac */ /* 0x000e220008000800 */
[----:B------:R-:W-:-:S04]  /*0810*/  UIADD3 UR4, UPT, UPT, UR4, 0x10, URZ ;  /* 0x0000001004047890 */ /* 0x000fc8000fffe0ff */
[----:B0-----:R-:W-:Y:S01]  /*0820*/  UISETP.GE.AND UP0, UPT, UR4, UR8, UPT ;  /* 0x000000080400728c */ /* 0x001fe2000bf06270 */
[----:B------:R-:W-:Y:S08]  /*0830*/  BAR.SYNC.DEFER_BLOCKING 0x0 ;  /* 0x0000000000007b1d */ /* 0x000ff00000010000 */
[----:B------:R-:W-:Y:S05]  /*0840*/  BRA.U !UP0, `(.L_x_43) ;  /* 0xfffffff9083c7547 */ /* 0x000fea000b83ffff */
.L_x_36:
[----:B------:R-:W0:Y:S02]  /*0850*/  S2R R0, SR_TID.X ;  /* 0x0000000000007919 */ /* 0x000e240000002100 */
[----:B0-----:R-:W-:-:S04]  /*0860*/  SHF.R.U32.HI R0, RZ, 0x5, R0 ;  /* 0x00000005ff007819 */ /* 0x001fc80000011600 */
[----:B------:R-:W-:-:S13]  /*0870*/  ISETP.NE.AND P0, PT, R0, 0x1, PT ;  /* 0x000000010000780c */ /* 0x000fda0003f05270 */
[----:B------:R-:W-:Y:S05]  /*0880*/  @P0 EXIT ;  /* 0x000000000000094d */ /* 0x000fea0003800000 */
[----:B------:R-:W0:Y:S01]  /*0890*/  S2R R0, SR_CTAID.X ;  /* 0x0000000000007919 */ /* 0x000e220000002500 */
[----:B------:R-:W0:Y:S01]  /*08a0*/  S2UR UR4, SR_CTAID.Y ;  /* 0x00000000000479c3 */ /* 0x000e220000002600 */
[----:B------:R-:W-:Y:S01]  /*08b0*/  IMAD.MOV.U32 R3, RZ, RZ, RZ ;  /* 0x000000ffff037224 */ /* 0x000fe200078e00ff */
[----:B------:R-:W1:Y:S06]  /*08c0*/  S2R R2, SR_LANEID ;  /* 0x0000000000027919 */ /* 0x000e6c0000000000 */
[----:B---3--:R-:W0:Y:S08]  /*08d0*/  LDC R19, c[0x0][0x39c] ;  /* 0x0000e700ff137b82 */ /* 0x008e300000000800 */
[----:B------:R-:W2:Y:S01]  /*08e0*/  LDC.64 R14, c[0x0][0x390] ;  /* 0x0000e400ff0e7b82 */ /* 0x000ea20000000a00 */
[----:B0-----:R-:W-:Y:S01]  /*08f0*/  IMAD R17, R19, UR4, R0 ;  /* 0x0000000413117c24 */ /* 0x001fe2000f8e0200 */
[----:B------:R-:W-:-:S02]  /*0900*/  SHF.R.U32.HI R19, RZ, 0x1, R19 ;  /* 0x00000001ff137819 */ /* 0x000fc40000011613 */
[----:B-1----:R-:W-:Y:S01]  /*0910*/  SHF.R.U32.HI R13, RZ, 0x2, R2 ;  /* 0x00000002ff0d7819 */ /* 0x002fe20000011602 */
[----:B------:R-:W-:Y:S01]  /*0920*/  IMAD.SHL.U32 R17, R17, 0x10, RZ ;  /* 0x0000001011117824 */ /* 0x000fe200078e00ff */
[----:B------:R-:W-:-:S05]  /*0930*/  LOP3.LUT R2, R2, 0x3, RZ, 0xc0, !PT ;  /* 0x0000000302027812 */ /* 0x000fca00078ec0ff */
[----:B------:R-:W-:-:S04]  /*0940*/  IMAD.WIDE.U32 R12, R13, R19, R2 ;  /* 0x000000130d0c7225 */ /* 0x000fc800078e0002 */
[----:B--2---:R-:W-:-:S03]  /*0950*/  IMAD.WIDE R2, R17, 0x4, R14 ;  /* 0x0000000411027825 */ /* 0x004fc600078e020e */
        /* <DEDUP_REMOVED lines=8> */
.L_x_44:
        /* <DEDUP_REMOVED lines=10> */
.L_x_68:


//--------------------- .text._Z17simple_mma_kernelPK6__halfS1_Pfiii --------------------------
	.section	.text._Z17simple_mma_kernelPK6__halfS1_Pfiii,"ax",@progbits
	.align	128
        .global         _Z17simple_mma_kernelPK6__halfS1_Pfiii
        .type           _Z17simple_mma_kernelPK6__halfS1_Pfiii,@function
        .size           _Z17simple_mma_kernelPK6__halfS1_Pfiii,(.L_x_69 - _Z17simple_mma_kernelPK6__halfS1_Pfiii)
        .other          _Z17simple_mma_kernelPK6__halfS1_Pfiii,@"STO_CUDA_ENTRY STV_DEFAULT"
_Z17simple_mma_kernelPK6__halfS1_Pfiii:
.text._Z17simple_mma_kernelPK6__halfS1_Pfiii:
[----:B------:R-:W-:Y:S01]  /*0000*/  LDC R1, c[0x0][0x37c] ;  /* 0x0000df00ff017b82 */ /* 0x000fe20000000800 */
[----:B------:R-:W0:Y:S01]  /*0010*/  S2R R0, SR_CTAID.X ;  /* 0x0000000000007919 */ /* 0x000e220000002500 */
[----:B------:R-:W1:Y:S06]  /*0020*/  LDCU UR6, c[0x0][0x3a0] ;  /* 0x00007400ff0677ac */ /* 0x000e6c0008000800 */
[----:B------:R-:W2:Y:S01]  /*0030*/  S2UR UR5, SR_CTAID.Y ;  /* 0x00000000000579c3 */ /* 0x000ea20000002600 */
[----:B------:R-:W-:Y:S02]  /*0040*/  CS2R R10, SRZ ;  /* 0x00000000000a7805 */ /* 0x000fe4000001ff00 */
[----:B------:R-:W-:-:S02]  /*0050*/  CS2R R8, SRZ ;  /* 0x0000000000087805 */ /* 0x000fc4000001ff00 */
[----:B------:R-:W-:Y:S02]  /*0060*/  CS2R R6, SRZ ;  /* 0x0000000000067805 */ /* 0x000fe4000001ff00 */
[----:B------:R-:W-:Y:S01]  /*0070*/  CS2R R4, SRZ ;  /* 0x0000000000047805 */ /* 0x000fe2000001ff00 */
[----:B------:R-:W3:Y:S01]  /*0080*/  LDCU.64 UR10, c[0x0][0x358] ;  /* 0x00006b00ff0a77ac */ /* 0x000ee20008000a00 */
[----:B-1----:R-:W-:Y:S02]  /*0090*/  UISETP.GE.AND UP0, UPT, UR6, 0x1, UPT ;  /* 0x000000010600788c */ /* 0x002fe4000bf06270 */
[----:B--2---:R-:W-:Y:S01]  /*00a0*/  USHF.L.U32 UR5, UR5, 0x4, URZ ;  /* 0x0000000405057899 */ /* 0x004fe200080006ff */
[----:B0-----:R-:W-:-:S06]  /*00b0*/  IMAD.SHL.U32 R0, R0, 0x10, RZ ;  /* 0x0000001000007824 */ /* 0x001fcc00078e00ff */
[----:B---3--:R-:W-:Y:S05]  /*00c0*/  BRA.U !UP0, `(.L_x_45) ;  /* 0x00000011088c7547 */ /* 0x008fea000b800000 */
[----:B------:R-:W0:Y:S01]  /*00d0*/  LDC R2, c[0x0][0x360] ;  /* 0x0000d800ff027b82 */ /* 0x000e220000000800 */
[----:B------:R-:W1:Y:S01]  /*00e0*/  S2R R3, SR_TID.X ;  /* 0x0000000000037919 */ /* 0x000e620000002100 */
[----:B------:R-:W2:Y:S02]  /*00f0*/  LDCU UR4, c[0x0][0x398] ;  /* 0x00007300ff0477ac */ /* 0x000ea40008000800 */
[----:B--2---:R-:W-:-:S03]  /*0100*/  UIMAD UR6, UR6, UR4, URZ ;  /* 0x00000004060672a4 */ /* 0x004fc6000f8e02ff */
[----:B------:R-:W-:Y:S01]  /*0110*/  UMOV UR4, URZ ;  /* 0x000000ff00047c82 */ /* 0x000fe20008000000 */
[----:B0-----:R-:W0:Y:S01]  /*0120*/  I2F.U32.RP R15, R2 ;  /* 0x00000002000f7306 */ /* 0x001e220000209000 */
[----:B------:R-:W-:Y:S01]  /*0130*/  ISETP.NE.U32.AND P2, PT, R2, RZ, PT ;  /* 0x000000ff0200720c */ /* 0x000fe20003f45070 */
[----:B-1----:R-:W-:-:S05]  /*0140*/  IMAD.IADD R11, R3, 0x1, R2 ;  /* 0x00000001030b7824 */ /* 0x002fca00078e0202 */
[C---:B------:R-:W-:Y:S01]  /*0150*/  ISETP.GE.U32.AND P0, PT, R11.reuse, 0x100, PT ;  /* 0x000001000b00780c */ /* 0x040fe20003f06070 */
[----:B0-----:R-:W0:Y:S01]  /*0160*/  MUFU.RCP R15, R15 ;  /* 0x0000000f000f7308 */ /* 0x001e220000001000 */
[----:B------:R-:W-:Y:S02]  /*0170*/  VIMNMX.U32 R14, PT, PT, R11, 0x100, !PT ;  /* 0x000001000b0e7848 */ /* 0x000fe40007fe0000 */
[----:B------:R-:W-:-:S04]  /*0180*/  SEL R20, RZ, 0x1, P0 ;  /* 0x00000001ff147807 */ /* 0x000fc80000000000 */
[----:B------:R-:W-:Y:S01]  /*0190*/  IADD3 R11, PT, PT, R14, -R11, -R20 ;  /* 0x8000000b0e0b7210 */ /* 0x000fe20007ffe814 */
[----:B0-----:R-:W-:-:S04]  /*01a0*/  VIADD R12, R15, 0xffffffe ;  /* 0x0ffffffe0f0c7836 */ /* 0x001fc80000000000 */
[----:B------:R0:W1:Y:S02]  /*01b0*/  F2I.FTZ.U32.TRUNC.NTZ R13, R12 ;  /* 0x0000000c000d7305 */ /* 0x000064000021f000 */
[----:B0-----:R-:W-:Y:S02]  /*01c0*/  IMAD.MOV.U32 R12, RZ, RZ, RZ ;  /* 0x000000ffff0c7224 */ /* 0x001fe400078e00ff */
[----:B-1----:R-:W-:-:S04]  /*01d0*/  IMAD.MOV R17, RZ, RZ, -R13 ;  /* 0x000000ffff117224 */ /* 0x002fc800078e0a0d */
[----:B------:R-:W-:-:S04]  /*01e0*/  IMAD R17, R17, R2, RZ ;  /* 0x0000000211117224 */ /* 0x000fc800078e02ff */
[----:B------:R-:W-:-:S06]  /*01f0*/  IMAD.HI.U32 R16, R13, R17, R12 ;  /* 0x000000110d107227 */ /* 0x000fcc00078e000c */
[----:B------:R-:W-:-:S04]  /*0200*/  IMAD.HI.U32 R13, R16, R11, RZ ;  /* 0x0000000b100d7227 */ /* 0x000fc800078e00ff */
[----:B------:R-:W-:-:S04]  /*0210*/  IMAD.MOV R12, RZ, RZ, -R13 ;  /* 0x000000ffff0c7224 */ /* 0x000fc800078e0a0d */
[----:B------:R-:W-:-:S05]  /*0220*/  IMAD R11, R2, R12, R11 ;  /* 0x0000000c020b7224 */ /* 0x000fca00078e020b */
[----:B------:R-:W-:-:S13]  /*0230*/  ISETP.GE.U32.AND P0, PT, R11, R2, PT ;  /* 0x000000020b00720c */ /* 0x000fda0003f06070 */
[----:B------:R-:W-:Y:S01]  /*0240*/  @P0 IMAD.IADD R11, R11, 0x1, -R2 ;  /* 0x000000010b0b0824 */ /* 0x000fe200078e0a02 */
[----:B------:R-:W-:-:S04]  /*0250*/  @P0 IADD3 R13, PT, PT, R13, 0x1, RZ ;  /* 0x000000010d0d0810 */ /* 0x000fc80007ffe0ff */
[----:B------:R-:W-:Y:S01]  /*0260*/  ISETP.GE.U32.AND P1, PT, R11, R2, PT ;  /* 0x000000020b00720c */ /* 0x000fe20003f26070 */
[----:B------:R-:W-:-:S12]  /*0270*/  IMAD.MOV.U32 R11, RZ, RZ, RZ ;  /* 0x000000ffff0b7224 */ /* 0x000fd800078e00ff */
[----:B------:R-:W-:Y:S01]  /*0280*/  @P1 VIADD R13, R13, 0x1 ;  /* 0x000000010d0d1836 */ /* 0x000fe20000000000 */
[----:B------:R-:W-:-:S05]  /*0290*/  @!P2 LOP3.LUT R13, RZ, R2, RZ, 0x33, !PT ;  /* 0x00000002ff0da212 */ /* 0x000fca00078e33ff */
[----:B------:R-:W-:-:S07]  /*02a0*/  IMAD.IADD R20, R20, 0x1, R13 ;  /* 0x0000000114147824 */ /* 0x000fce00078e020d */
.L_x_65:
[----:B------:R-:W-:Y:S01]  /*02b0*/  ISETP.GT.U32.AND P0, PT, R3, 0xff, PT ;  /* 0x000000ff0300780c */ /* 0x000fe20003f04070 */
[----:B------:R-:W0:Y:S01]  /*02c0*/  LDCU UR12, c[0x0][0x3a0] ;  /* 0x00007400ff0c77ac */ /* 0x000e220008000800 */
[----:B------:R-:W-:Y:S01]  /*02d0*/  BSSY.RECONVERGENT B0, `(.L_x_46) ;  /* 0x00000e5000007945 */ /* 0x000fe20003800200 */
[----:B------:R-:W1:Y:S10]  /*02e0*/  LDCU UR9, c[0x0][0x39c] ;  /* 0x00007380ff0977ac */ /* 0x000e740008000800 */
[----:B--23--:R-:W-:Y:S05]  /*02f0*/  @P0 BRA `(.L_x_47) ;  /* 0x0000000c00880947 */ /* 0x00cfea0003800000 */
[----:B------:R-:W-:Y:S01]  /*0300*/  LOP3.LUT R14, R20, 0x3, RZ, 0xc0, !PT ;  /* 0x00000003140e7812 */ /* 0x000fe200078ec0ff */
[----:B------:R-:W-:Y:S01]  /*0310*/  BSSY.RECONVERGENT B1, `(.L_x_48) ;  /* 0x000002c000017945 */ /* 0x000fe20003800200 */
[----:B------:R-:W-:Y:S02]  /*0320*/  IMAD.MOV.U32 R29, RZ, RZ, R3 ;  /* 0x000000ffff1d7224 */ /* 0x000fe400078e0003 */
[----:B------:R-:W-:-:S13]  /*0330*/  ISETP.NE.AND P0, PT, R14, 0x3, PT ;  /* 0x000000030e00780c */ /* 0x000fda0003f05270 */
[----:B------:R-:W-:Y:S05]  /*0340*/  @!P0 BRA `(.L_x_49) ;  /* 0x0000000000a08947 */ /* 0x000fea0003800000 */
[----:B------:R-:W2:Y:S01]  /*0350*/  LDCU UR7, c[0x0][0x3a0] ;  /* 0x00007400ff0777ac */ /* 0x000ea20008000800 */
[----:B------:R-:W3:Y:S01]  /*0360*/  S2UR UR8, SR_CgaCtaId ;  /* 0x00000000000879c3 */ /* 0x000ee20000008800 */
[----:B------:R-:W-:Y:S01]  /*0370*/  BSSY.RECONVERGENT B2, `(.L_x_50) ;  /* 0x000000e000027945 */ /* 0x000fe20003800200 */
[----:B------:R-:W-:Y:S01]  /*0380*/  ISETP.NE.AND P1, PT, R14, RZ, PT ;  /* 0x000000ff0e00720c */ /* 0x000fe20003f25270 */
[----:B------:R-:W-:Y:S01]  /*0390*/  IMAD.IADD R29, R3, 0x1, R2 ;  /* 0x00000001031d7824 */ /* 0x000fe200078e0202 */
[----:B--2---:R-:W-:-:S06]  /*03a0*/  UIMAD UR7, UR5, UR7, UR4 ;  /* 0x00000007050772a4 */ /* 0x004fcc000f8e0204 */
[----:B------:R-:W-:Y:S01]  /*03b0*/  VIADD R15, R3, UR7 ;  /* 0x00000007030f7c36 */ /* 0x000fe20008000000 */
[----:B------:R-:W-:Y:S02]  /*03c0*/  UMOV UR7, 0x400 ;  /* 0x0000040000077882 */ /* 0x000fe40000000000 */
[----:B---3--:R-:W-:Y:S02]  /*03d0*/  ULEA UR7, UR8, UR7, 0x18 ;  /* 0x0000000708077291 */ /* 0x008fe4000f8ec0ff */
[----:B------:R-:W-:-:S04]  /*03e0*/  ISETP.GE.AND P0, PT, R15, UR6, PT ;  /* 0x000000060f007c0c */ /* 0x000fc8000bf06270 */
[----:B------:R-:W-:-:S09]  /*03f0*/  LEA R17, R3, UR7, 0x1 ;  /* 0x0000000703117c11 */ /* 0x000fd2000f8e08ff */
[----:B------:R-:W-:Y:S05]  /*0400*/  @P0 BRA `(.L_x_51) ;  /* 0x0000000000100947 */ /* 0x000fea0003800000 */
[----:B------:R-:W2:Y:S02]  /*0410*/  LDC.64 R12, c[0x0][0x380] ;  /* 0x0000e000ff0c7b82 */ /* 0x000ea40000000a00 */
[----:B--2---:R-:W-:-:S06]  /*0420*/  IMAD.WIDE.U32 R12, R15, 0x2, R12 ;  /* 0x000000020f0c7825 */ /* 0x004fcc00078e000c */
[----:B------:R-:W2:Y:S04]  /*0430*/  LDG.E.U16 R12, desc[UR10][R12.64] ;  /* 0x0000000a0c0c7981 */ /* 0x000ea8000c1e1500 */
[----:B--2---:R2:W-:Y:S02]  /*0440*/  STS.U16 [R17], R12 ;  /* 0x0000000c11007388 */ /* 0x0045e40000000400 */
.L_x_51:
[----:B01----:R-:W-:Y:S05]  /*0450*/  BSYNC.RECONVERGENT B2 ;  /* 0x0000000000027941 */ /* 0x003fea0003800200 */
.L_x_50:
[----:B------:R-:W-:Y:S05]  /*0460*/  @!P1 BRA `(.L_x_49) ;  /* 0x0000000000589947 */ /* 0x000fea0003800000 */
[----:B------:R-:W-:Y:S01]  /*0470*/  IADD3 R15, PT, PT, R15, R2, RZ ;  /* 0x000000020f0f7210 */ /* 0x000fe20007ffe0ff */
[----:B------:R-:W-:Y:S01]  /*0480*/  BSSY.RECONVERGENT B2, `(.L_x_52) ;  /* 0x000000a000027945 */ /* 0x000fe20003800200 */
[----:B------:R-:W-:Y:S01]  /*0490*/  ISETP.NE.AND P1, PT, R14, 0x1, PT ;  /* 0x000000010e00780c */ /* 0x000fe20003f25270 */
[----:B------:R-:W-:Y:S01]  /*04a0*/  IMAD.IADD R29, R29, 0x1, R2 ;  /* 0x000000011d1d7824 */ /* 0x000fe200078e0202 */
[----:B------:R-:W-:Y:S01]  /*04b0*/  ISETP.GE.AND P0, PT, R15, UR6, PT ;  /* 0x000000060f007c0c */ /* 0x000fe2000bf06270 */
[----:B--2---:R-:W-:-:S12]  /*04c0*/  IMAD R17, R2, 0x2, R17 ;  /* 0x0000000202117824 */ /* 0x004fd800078e0211 */
[----:B------:R-:W-:Y:S05]  /*04d0*/  @P0 BRA `(.L_x_53) ;  /* 0x0000000000100947 */ /* 0x000fea0003800000 */
[----:B------:R-:W0:Y:S02]  /*04e0*/  LDC.64 R12, c[0x0][0x380] ;  /* 0x0000e000ff0c7b82 */ /* 0x000e240000000a00 */
[----:B0-----:R-:W-:-:S06]  /*04f0*/  IMAD.WIDE.U32 R12, R15, 0x2, R12 ;  /* 0x000000020f0c7825 */ /* 0x001fcc00078e000c */
[----:B------:R-:W2:Y:S04]  /*0500*/  LDG.E.U16 R12, desc[UR10][R12.64] ;  /* 0x0000000a0c0c7981 */ /* 0x000ea8000c1e1500 */
[----:B--2---:R0:W-:Y:S02]  /*0510*/  STS.U16 [R17], R12 ;  /* 0x0000000c11007388 */ /* 0x0041e40000000400 */
.L_x_53:
[----:B------:R-:W-:Y:S05]  /*0520*/  BSYNC.RECONVERGENT B2 ;  /* 0x0000000000027941 */ /* 0x000fea0003800200 */
.L_x_52:
[----:B------:R-:W-:Y:S05]  /*0530*/  @!P1 BRA `(.L_x_49) ;  /* 0x0000000000249947 */ /* 0x000fea0003800000 */
[--C-:B------:R-:W-:Y:S02]  /*0540*/  IMAD.IADD R15, R15, 0x1, R2.reuse ;  /* 0x000000010f0f7824 */ /* 0x100fe400078e0202 */
[----:B------:R-:W-:-:S03]  /*0550*/  IMAD.IADD R29, R29, 0x1, R2 ;  /* 0x000000011d1d7824 */ /* 0x000fc600078e0202 */
[----:B------:R-:W-:-:S13]  /*0560*/  ISETP.GE.AND P0, PT, R15, UR6, PT ;  /* 0x000000060f007c0c */ /* 0x000fda000bf06270 */
[----:B------:R-:W-:Y:S05]  /*0570*/  @P0 BRA `(.L_x_49) ;  /* 0x0000000000140947 */ /* 0x000fea0003800000 */
[----:B0-----:R-:W0:Y:S02]  /*0580*/  LDC.64 R12, c[0x0][0x380] ;  /* 0x0000e000ff0c7b82 */ /* 0x001e240000000a00 */
[----:B0-----:R-:W-:-:S06]  /*0590*/  IMAD.WIDE.U32 R12, R15, 0x2, R12 ;  /* 0x000000020f0c7825 */ /* 0x001fcc00078e000c */
[----:B------:R-:W2:Y:S01]  /*05a0*/  LDG.E.U16 R12, desc[UR10][R12.64] ;  /* 0x0000000a0c0c7981 */ /* 0x000ea2000c1e1500 */
[----:B------:R-:W-:-:S05]  /*05b0*/  IMAD R17, R2, 0x2, R17 ;  /* 0x0000000202117824 */ /* 0x000fca00078e0211 */
[----:B--2---:R3:W-:Y:S02]  /*05c0*/  STS.U16 [R17], R12 ;  /* 0x0000000c11007388 */ /* 0x0047e40000000400 */
.L_x_49:
[----:B01----:R-:W-:Y:S05]  /*05d0*/  BSYNC.RECONVERGENT B1 ;  /* 0x0000000000017941 */ /* 0x003fea0003800200 */
.L_x_48:
[----:B------:R-:W-:Y:S01]  /*05e0*/  ISETP.GE.U32.AND P0, PT, R20, 0x3, PT ;  /* 0x000000031400780c */ /* 0x000fe20003f06070 */
[----:B------:R-:W-:-:S12]  /*05f0*/  BSSY.RECONVERGENT B1, `(.L_x_54) ;  /* 0x0000034000017945 */ /* 0x000fd80003800200 */
[----:B------:R-:W-:Y:S05]  /*0600*/  @!P0 BRA `(.L_x_55) ;  /* 0x0000000000c88947 */ /* 0x000fea0003800000 */
[----:B--23--:R-:W0:Y:S01]  /*0610*/  LDC R12, c[0x0][0x3a0] ;  /* 0x0000e800ff0c7b82 */ /* 0x00ce220000000800 */
[----:B------:R-:W-:Y:S01]  /*0620*/  UMOV UR7, 0x400 ;  /* 0x0000040000077882 */ /* 0x000fe20000000000 */
[----:B------:R-:W-:Y:S01]  /*0630*/  MOV R14, R29 ;  /* 0x0000001d000e7202 */ /* 0x000fe20000000f00 */
[--C-:B------:R-:W-:Y:S02]  /*0640*/  IMAD.MOV.U32 R21, RZ, RZ, R29.reuse ;  /* 0x000000ffff157224 */ /* 0x100fe400078e001d */
[----:B------:R-:W-:-:S03]  /*0650*/  IMAD.MOV.U32 R22, RZ, RZ, R29 ;  /* 0x000000ffff167224 */ /* 0x000fc600078e001d */
[----:B------:R-:W1:Y:S01]  /*0660*/  S2UR UR8, SR_CgaCtaId ;  /* 0x00000000000879c3 */ /* 0x000e620000008800 */
[--C-:B0-----:R-:W-:Y:S02]  /*0670*/  IMAD R23, R12, UR5, R29.reuse ;  /* 0x000000050c177c24 */ /* 0x101fe4000f8e021d */
[----:B------:R-:W-:Y:S02]  /*0680*/  IMAD.MOV.U32 R12, RZ, RZ, R29 ;  /* 0x000000ffff0c7224 */ /* 0x000fe400078e001d */
[----:B------:R-:W-:Y:S01]  /*0690*/  VIADD R23, R23, UR4 ;  /* 0x0000000417177c36 */ /* 0x000fe20008000000 */
[----:B-1----:R-:W-:-:S03]  /*06a0*/  ULEA UR7, UR8, UR7, 0x18 ;  /* 0x0000000708077291 */ /* 0x002fc6000f8ec0ff */
[----:B------:R-:W-:Y:S02]  /*06b0*/  IMAD.IADD R15, R23, 0x1, R2 ;  /* 0x00000001170f7824 */ /* 0x000fe400078e0202 */
[C-C-:B------:R-:W-:Y:S02]  /*06c0*/  IMAD R25, R2.reuse, 0x2, R23.reuse ;  /* 0x0000000202197824 */ /* 0x140fe400078e0217 */
[----:B------:R-:W-:Y:S02]  /*06d0*/  IMAD R27, R2, 0x3, R23 ;  /* 0x00000003021b7824 */ /* 0x000fe400078e0217 */
[----:B------:R-:W-:-:S07]  /*06e0*/  IMAD.U32 R13, RZ, RZ, UR7 ;  /* 0x00000007ff0d7e24 */ /* 0x000fce000f8e00ff */
.L_x_56:
[----:B------:R-:W-:Y:S02]  /*06f0*/  ISETP.GE.AND P0, PT, R23, UR6, PT ;  /* 0x0000000617007c0c */ /* 0x000fe4000bf06270 */
[----:B------:R-:W-:-:S11]  /*0700*/  ISETP.GE.AND P1, PT, R15, UR6, PT ;  /* 0x000000060f007c0c */ /* 0x000fd6000bf26270 */
[----:B0-----:R-:W0:Y:S08]  /*0710*/  @!P0 LDC.64 R18, c[0x0][0x380] ;  /* 0x0000e000ff128b82 */ /* 0x001e300000000a00 */
[----:B------:R-:W1:Y:S01]  /*0720*/  @!P1 LDC.64 R16, c[0x0][0x380] ;  /* 0x0000e000ff109b82 */ /* 0x000e620000000a00 */
[----:B0-----:R-:W-:-:S05]  /*0730*/  @!P0 IMAD.WIDE.U32 R18, R23, 0x2, R18 ;  /* 0x0000000217128825 */ /* 0x001fca00078e0012 */
[----:B------:R0:W2:Y:S01]  /*0740*/  @!P0 LDG.E.U16 R26, desc[UR10][R18.64] ;  /* 0x0000000a121a8981 */ /* 0x0000a2000c1e1500 */
[----:B-1----:R-:W-:-:S06]  /*0750*/  @!P1 IMAD.WIDE.U32 R16, R15, 0x2, R16 ;  /* 0x000000020f109825 */ /* 0x002fcc00078e0010 */
[----:B------:R-:W3:Y:S01]  /*0760*/  @!P1 LDG.E.U16 R17, desc[UR10][R16.64] ;  /* 0x0000000a10119981 */ /* 0x000ee2000c1e1500 */
[----:B------:R-:W-:Y:S02]  /*0770*/  ISETP.GE.AND P2, PT, R25, UR6, PT ;  /* 0x0000000619007c0c */ /* 0x000fe4000bf46270 */
[----:B------:R-:W-:Y:S02]  /*0780*/  @!P1 LEA R24, R2, R13, 0x1 ;  /* 0x0000000d02189211 */ /* 0x000fe400078e08ff */
[----:B------:R-:W-:-:S03]  /*0790*/  ISETP.GE.AND P3, PT, R27, UR6, PT ;  /* 0x000000061b007c0c */ /* 0x000fc6000bf66270 */
[----:B------:R-:W-:Y:S02]  /*07a0*/  @!P1 IMAD R28, R21, 0x2, R24 ;  /* 0x00000002151c9824 */ /* 0x000fe400078e0218 */
[----:B------:R-:W-:-:S08]  /*07b0*/  @!P0 IMAD R24, R22, 0x2, R13 ;  /* 0x0000000216188824 */ /* 0x000fd000078e020d */
[----:B0-----:R-:W0:Y:S02]  /*07c0*/  @!P3 LDC.64 R18, c[0x0][0x380] ;  /* 0x0000e000ff12bb82 */ /* 0x001e240000000a00 */
[----:B0-----:R-:W-:Y:S01]  /*07d0*/  @!P3 IMAD.WIDE.U32 R18, R27, 0x2, R18 ;  /* 0x000000021b12b825 */ /* 0x001fe200078e0012 */
[----:B--2---:R0:W-:Y:S04]  /*07e0*/  @!P0 STS.U16 [R24], R26 ;  /* 0x0000001a18008388 */ /* 0x0041e80000000400 */
[----:B---3--:R1:W-:Y:S04]  /*07f0*/  @!P1 STS.U16 [R28], R17 ;  /* 0x000000111c009388 */ /* 0x0083e80000000400 */
[----:B0-----:R0:W2:Y:S01]  /*0800*/  @!P3 LDG.E.U16 R26, desc[UR10][R18.64] ;  /* 0x0000000a121ab981 */ /* 0x0010a2000c1e1500 */
[----:B-1----:R-:W1:Y:S02]  /*0810*/  @!P2 LDC.64 R16, c[0x0][0x380] ;  /* 0x0000e000ff10ab82 */ /* 0x002e640000000a00 */
[----:B-1----:R-:W-:-:S06]  /*0820*/  @!P2 IMAD.WIDE.U32 R16, R25, 0x2, R16 ;  /* 0x000000021910a825 */ /* 0x002fcc00078e0010 */
[----:B------:R-:W3:Y:S01]  /*0830*/  @!P2 LDG.E.U16 R16, desc[UR10][R16.64] ;  /* 0x0000000a1010a981 */ /* 0x000ee2000c1e1500 */
[C-C-:B0-----:R-:W-:Y:S02]  /*0840*/  @!P2 IMAD R19, R2.reuse, 0x4, R13.reuse ;  /* 0x000000040213a824 */ /* 0x141fe400078e020d */
[----:B------:R-:W-:Y:S02]  /*0850*/  @!P3 IMAD R18, R2, 0x6, R13 ;  /* 0x000000060212b824 */ /* 0x000fe400078e020d */
[----:B------:R-:W-:Y:S02]  /*0860*/  @!P2 IMAD R19, R14, 0x2, R19 ;  /* 0x000000020e13a824 */ /* 0x000fe400078e0213 */
[----:B------:R-:W-:Y:S01]  /*0870*/  @!P3 IMAD R24, R12, 0x2, R18 ;  /* 0x000000020c18b824 */ /* 0x000fe200078e0212 */
[----:B------:R-:W-:-:S04]  /*0880*/  IADD3 R29, PT, PT, R2, R29, R2 ;  /* 0x0000001d021d7210 */ /* 0x000fc80007ffe002 */
[----:B------:R-:W-:-:S04]  /*0890*/  IADD3 R29, PT, PT, R2, R29, R2 ;  /* 0x0000001d021d7210 */ /* 0x000fc80007ffe002 */
[----:B------:R-:W-:Y:S01]  /*08a0*/  ISETP.GE.U32.AND P0, PT, R29, 0x100, PT ;  /* 0x000001001d00780c */ /* 0x000fe20003f06070 */
[C---:B------:R-:W-:Y:S01]  /*08b0*/  IMAD R13, R2.reuse, 0x8, R13 ;  /* 0x00000008020d7824 */ /* 0x040fe200078e020d */
[C---:B------:R-:W-:Y:S01]  /*08c0*/  LEA R23, R2.reuse, R23, 0x2 ;  /* 0x0000001702177211 */ /* 0x040fe200078e10ff */
[C---:B------:R-:W-:Y:S02]  /*08d0*/  IMAD R15, R2.reuse, 0x4, R15 ;  /* 0x00000004020f7824 */ /* 0x040fe400078e020f */
[C---:B------:R-:W-:Y:S02]  /*08e0*/  IMAD R25, R2.reuse, 0x4, R25 ;  /* 0x0000000402197824 */ /* 0x040fe400078e0219 */
[----:B------:R-:W-:Y:S01]  /*08f0*/  IMAD R27, R2, 0x4, R27 ;  /* 0x00000004021b7824 */ /* 0x000fe200078e021b */
[----:B---3--:R0:W-:Y:S04]  /*0900*/  @!P2 STS.U16 [R19], R16 ;  /* 0x000000101300a388 */ /* 0x0081e80000000400 */
[----:B--2---:R0:W-:Y:S01]  /*0910*/  @!P3 STS.U16 [R24], R26 ;  /* 0x0000001a1800b388 */ /* 0x0041e20000000400 */
[----:B------:R-:W-:Y:S05]  /*0920*/  @!P0 BRA `(.L_x_56) ;  /* 0xfffffffc00708947 */ /* 0x000fea000383ffff */
.L_x_55:
[----:B------:R-:W-:Y:S05]  /*0930*/  BSYNC.RECONVERGENT B1 ;  /* 0x0000000000017941 */ /* 0x000fea0003800200 */
.L_x_54:
[----:B0-----:R-:W-:Y:S01]  /*0940*/  LOP3.LUT R16, R20, 0x3, RZ, 0xc0, !PT ;  /* 0x0000000314107812 */ /* 0x001fe200078ec0ff */
[----:B------:R-:W-:Y:S01]  /*0950*/  BSSY.RECONVERGENT B1, `(.L_x_57) ;  /* 0x000003c000017945 */ /* 0x000fe20003800200 */
[----:B------:R-:W-:Y:S02]  /*0960*/  IMAD.MOV.U32 R15, RZ, RZ, R3 ;  /* 0x000000ffff0f7224 */ /* 0x000fe400078e0003 */
[----:B------:R-:W-:-:S13]  /*0970*/  ISETP.NE.AND P0, PT, R16, 0x3, PT ;  /* 0x000000031000780c */ /* 0x000fda0003f05270 */
[----:B------:R-:W-:Y:S05]  /*0980*/  @!P0 BRA `(.L_x_58) ;  /* 0x0000000000e08947 */ /* 0x000fea0003800000 */
[----:B--23--:R-:W0:Y:S01]  /*0990*/  LDC R12, c[0x0][0x39c] ;  /* 0x0000e700ff0c7b82 */ /* 0x00ce220000000800 */
[C---:B------:R-:W-:Y:S01]  /*09a0*/  LOP3.LUT R15, R3.reuse, 0xf, RZ, 0xc0, !PT ;  /* 0x0000000f030f7812 */ /* 0x040fe200078ec0ff */
[----:B------:R-:W-:Y:S01]  /*09b0*/  UMOV UR7, 0x400 ;  /* 0x0000040000077882 */ /* 0x000fe20000000000 */
[C---:B------:R-:W-:Y:S01]  /*09c0*/  LEA.HI R19, R3.reuse, UR4, RZ, 0x1c ;  /* 0x0000000403137c11 */ /* 0x040fe2000f8fe0ff */
[----:B------:R-:W-:Y:S01]  /*09d0*/  BSSY.RECONVERGENT B2, `(.L_x_59) ;  /* 0x0000010000027945 */ /* 0x000fe20003800200 */
[----:B------:R-:W-:Y:S01]  /*09e0*/  ISETP.NE.AND P1, PT, R16, RZ, PT ;  /* 0x000000ff1000720c */ /* 0x000fe20003f25270 */
[----:B------:R-:W-:Y:S02]  /*09f0*/  IMAD.IADD R21, R0, 0x1, R15 ;  /* 0x0000000100157824 */ /* 0x000fe400078e020f */
[----:B------:R-:W1:Y:S01]  /*0a00*/  LDC R13, c[0x0][0x3a0] ;  /* 0x0000e800ff0d7b82 */ /* 0x000e620000000800 */
[----:B------:R-:W-:-:S07]  /*0a10*/  IMAD.IADD R23, R3, 0x1, R2 ;  /* 0x0000000103177824 */ /* 0x000fce00078e0202 */
[----:B------:R-:W2:Y:S01]  /*0a20*/  S2UR UR8, SR_CgaCtaId ;  /* 0x00000000000879c3 */ /* 0x000ea20000008800 */
[----:B0-----:R-:W-:-:S04]  /*0a30*/  ISETP.GE.AND P0, PT, R21, R12, PT ;  /* 0x0000000c1500720c */ /* 0x001fc80003f06270 */
[----:B-1----:R-:W-:Y:S01]  /*0a40*/  ISETP.GE.OR P0, PT, R19, R13, P0 ;  /* 0x0000000d1300720c */ /* 0x002fe20000706670 */
[----:B--2---:R-:W-:-:S06]  /*0a50*/  ULEA UR7, UR8, UR7, 0x18 ;  /* 0x0000000708077291 */ /* 0x004fcc000f8ec0ff */
[----:B------:R-:W-:-:S06]  /*0a60*/  LEA R17, R3, UR7, 0x1 ;  /* 0x0000000703117c11 */ /* 0x000fcc000f8e08ff */
[----:B------:R-:W-:Y:S05]  /*0a70*/  @P0 BRA `(.L_x_60) ;  /* 0x0000000000140947 */ /* 0x000fea0003800000 */
[----:B------:R-:W0:Y:S01]  /*0a80*/  LDC.64 R14, c[0x0][0x388] ;  /* 0x0000e200ff0e7b82 */ /* 0x000e220000000a00 */
[----:B------:R-:W-:-:S04]  /*0a90*/  IMAD R19, R19, R12, R21 ;  /* 0x0000000c13137224 */ /* 0x000fc800078e0215 */
[----:B0-----:R-:W-:-:S06]  /*0aa0*/  IMAD.WIDE R14, R19, 0x2, R14 ;  /* 0x00000002130e7825 */ /* 0x001fcc00078e020e */
[----:B------:R-:W2:Y:S04]  /*0ab0*/  LDG.E.U16 R14, desc[UR10][R14.64] ;  /* 0x0000000a0e0e7981 */ /* 0x000ea8000c1e1500 */
[----:B--2---:R0:W-:Y:S02]  /*0ac0*/  STS.U16 [R17+0x200], R14 ;  /* 0x0002000e11007388 */ /* 0x0041e40000000400 */
.L_x_60:
[----:B------:R-:W-:Y:S05]  /*0ad0*/  BSYNC.RECONVERGENT B2 ;  /* 0x0000000000027941 */ /* 0x000fea0003800200 */
.L_x_59:
[----:B------:R-:W-:Y:S01]  /*0ae0*/  MOV R15, R23 ;  /* 0x00000017000f7202 */ /* 0x000fe20000000f00 */
[----:B------:R-:W-:Y:S06]  /*0af0*/  @!P1 BRA `(.L_x_58) ;  /* 0x0000000000849947 */ /* 0x000fec0003800000 */
[C---:B------:R-:W-:Y:S01]  /*0b00*/  LOP3.LUT R15, R23.reuse, 0xf, RZ, 0xc0, !PT ;  /* 0x0000000f170f7812 */ /* 0x040fe200078ec0ff */
[----:B------:R-:W-:Y:S01]  /*0b10*/  BSSY.RECONVERGENT B2, `(.L_x_61) ;  /* 0x000000e000027945 */ /* 0x000fe20003800200 */
[C---:B------:R-:W-:Y:S01]  /*0b20*/  LEA.HI R19, R23.reuse, UR4, RZ, 0x1c ;  /* 0x0000000417137c11 */ /* 0x040fe2000f8fe0ff */
[----:B------:R-:W-:Y:S01]  /*0b30*/  IMAD.IADD R23, R23, 0x1, R2 ;  /* 0x0000000117177824 */ /* 0x000fe200078e0202 */
[----:B------:R-:W-:Y:S01]  /*0b40*/  ISETP.NE.AND P1, PT, R16, 0x1, PT ;  /* 0x000000011000780c */ /* 0x000fe20003f25270 */
[----:B------:R-:W-:Y:S02]  /*0b50*/  IMAD.IADD R21, R0, 0x1, R15 ;  /* 0x0000000100157824 */ /* 0x000fe400078e020f */
[----:B0-----:R-:W-:-:S03]  /*0b60*/  IMAD R17, R2, 0x2, R17 ;  /* 0x0000000202117824 */ /* 0x001fc600078e0211 */
[----:B------:R-:W-:-:S04]  /*0b70*/  ISETP.GE.AND P0, PT, R21, R12, PT ;  /* 0x0000000c1500720c */ /* 0x000fc80003f06270 */
[----:B------:R-:W-:-:S13]  /*0b80*/  ISETP.GE.OR P0, PT, R19, R13, P0 ;  /* 0x0000000d1300720c */ /* 0x000fda0000706670 */
[----:B------:R-:W-:Y:S05]  /*0b90*/  @P0 BRA `(.L_x_62) ;  /* 0x0000000000140947 */ /* 0x000fea0003800000 */
[----:B------:R-:W0:Y:S01]  /*0ba0*/  LDC.64 R14, c[0x0][0x388] ;  /* 0x0000e200ff0e7b82 */ /* 0x000e220000000a00 */
[----:B------:R-:W-:-:S04]  /*0bb0*/  IMAD R19, R19, R12, R21 ;  /* 0x0000000c13137224 */ /* 0x000fc800078e0215 */
[----:B0-----:R-:W-:-:S06]  /*0bc0*/  IMAD.WIDE R14, R19, 0x2, R14 ;  /* 0x00000002130e7825 */ /* 0x001fcc00078e020e */
[----:B------:R-:W2:Y:S04]  /*0bd0*/  LDG.E.U16 R14, desc[UR10][R14.64] ;  /* 0x0000000a0e0e7981 */ /* 0x000ea8000c1e1500 */
[----:B--2---:R0:W-:Y:S02]  /*0be0*/  STS.U16 [R17+0x200], R14 ;  /* 0x0002000e11007388 */ /* 0x0041e40000000400 */
.L_x_62:
[----:B------:R-:W-:Y:S05]  /*0bf0*/  BSYNC.RECONVERGENT B2 ;  /* 0x0000000000027941 */ /* 0x000fea0003800200 */
.L_x_61:
[----:B------:R-:W-:Y:S01]  /*0c00*/  IMAD.MOV.U32 R15, RZ, RZ, R23 ;  /* 0x000000ffff0f7224 */ /* 0x000fe200078e0017 */
[----:B------:R-:W-:Y:S06]  /*0c10*/  @!P1 BRA `(.L_x_58) ;  /* 0x00000000003c9947 */ /* 0x000fec0003800000 */
[C---:B------:R-:W-:Y:S02]  /*0c20*/  LOP3.LUT R15, R23.reuse, 0xf, RZ, 0xc0, !PT ;  /* 0x0000000f170f7812 */ /* 0x040fe400078ec0ff */
[C---:B------:R-:W-:Y:S02]  /*0c30*/  LEA.HI R16, R23.reuse, UR4, RZ, 0x1c ;  /* 0x0000000417107c11 */ /* 0x040fe4000f8fe0ff */
[----:B------:R-:W-:Y:S01]  /*0c40*/  IADD3 R23, PT, PT, R23, R2, RZ ;  /* 0x0000000217177210 */ /* 0x000fe20007ffe0ff */
[----:B------:R-:W-:-:S04]  /*0c50*/  IMAD.IADD R19, R0, 0x1, R15 ;  /* 0x0000000100137824 */ /* 0x000fc800078e020f */
[----:B------:R-:W-:Y:S01]  /*0c60*/  IMAD.MOV.U32 R15, RZ, RZ, R23 ;  /* 0x000000ffff0f7224 */ /* 0x000fe200078e0017 */
[----:B------:R-:W-:-:S04]  /*0c70*/  ISETP.GE.AND P0, PT, R19, R12, PT ;  /* 0x0000000c1300720c */ /* 0x000fc80003f06270 */
[----:B------:R-:W-:-:S13]  /*0c80*/  ISETP.GE.OR P0, PT, R16, R13, P0 ;  /* 0x0000000d1000720c */ /* 0x000fda0000706670 */
[----:B------:R-:W-:Y:S05]  /*0c90*/  @P0 BRA `(.L_x_58) ;  /* 0x00000000001c0947 */ /* 0x000fea0003800000 */
[----:B0-----:R-:W0:Y:S01]  /*0ca0*/  LDC.64 R14, c[0x0][0x388] ;  /* 0x0000e200ff0e7b82 */ /* 0x001e220000000a00 */
[----:B------:R-:W-:-:S04]  /*0cb0*/  IMAD R13, R16, R12, R19 ;  /* 0x0000000c100d7224 */ /* 0x000fc800078e0213 */
[----:B0-----:R-:W-:-:S06]  /*0cc0*/  IMAD.WIDE R12, R13, 0x2, R14 ;  /* 0x000000020d0c7825 */ /* 0x001fcc00078e020e */
[----:B------:R-:W2:Y:S01]  /*0cd0*/  LDG.E.U16 R12, desc[UR10][R12.64] ;  /* 0x0000000a0c0c7981 */ /* 0x000ea2000c1e1500 */
[----:B------:R-:W-:Y:S02]  /*0ce0*/  IMAD R17, R2, 0x2, R17 ;  /* 0x0000000202117824 */ /* 0x000fe400078e0211 */
[----:B------:R-:W-:-:S03]  /*0cf0*/  IMAD.MOV.U32 R15, RZ, RZ, R23 ;  /* 0x000000ffff0f7224 */ /* 0x000fc600078e0017 */
[----:B--2---:R1:W-:Y:S04]  /*0d00*/  STS.U16 [R17+0x200], R12 ;  /* 0x0002000c11007388 */ /* 0x0043e80000000400 */
.L_x_58:
[----:B------:R-:W-:Y:S05]  /*0d10*/  BSYNC.RECONVERGENT B1 ;  /* 0x0000000000017941 */ /* 0x000fea0003800200 */
.L_x_57:
[----:B------:R-:W-:-:S13]  /*0d20*/  ISETP.GE.U32.AND P0, PT, R20, 0x3, PT ;  /* 0x000000031400780c */ /* 0x000fda0003f06070 */
[----:B------:R-:W-:Y:S05]  /*0d30*/  @!P0 BRA `(.L_x_47) ;  /* 0x0000000000f88947 */ /* 0x000fea0003800000 */
.L_x_63:
[----:B0-----:R-:W-:Y:S01]  /*0d40*/  IMAD.IADD R21, R2, 0x1, R15 ;  /* 0x0000000102157824 */ /* 0x001fe200078e020f */
[C---:B------:R-:W-:Y:S02]  /*0d50*/  LOP3.LUT R13, R15.reuse, 0xf, RZ, 0xc0, !PT ;  /* 0x0000000f0f0d7812 */ /* 0x040fe400078ec0ff */
[----:B------:R-:W-:Y:S01]  /*0d60*/  LEA.HI R23, R15, UR4, RZ, 0x1c ;  /* 0x000000040f177c11 */ /* 0x000fe2000f8fe0ff */
[C-C-:B------:R-:W-:Y:S01]  /*0d70*/  IMAD.IADD R27, R21.reuse, 0x1, R2.reuse ;  /* 0x00000001151b7824 */ /* 0x140fe200078e0202 */
[C---:B0123--:R-:W-:Y:S01]  /*0d80*/  LOP3.LUT R17, R21.reuse, 0xf, RZ, 0xc0, !PT ;  /* 0x0000000f15117812 */ /* 0x04ffe200078ec0ff */
[C---:B------:R-:W-:Y:S01]  /*0d90*/  IMAD.IADD R12, R0.reuse, 0x1, R13 ;  /* 0x00000001000c7824 */ /* 0x040fe200078e020d */
[----:B------:R-:W-:Y:S01]  /*0da0*/  LEA.HI R25, R21, UR4, RZ, 0x1c ;  /* 0x0000000415197c11 */ /* 0x000fe2000f8fe0ff */
[----:B------:R-:W-:Y:S01]  /*0db0*/  IMAD.IADD R13, R27, 0x1, R2 ;  /* 0x000000011b0d7824 */ /* 0x000fe200078e0202 */
[----:B------:R-:W-:Y:S02]  /*0dc0*/  IADD3 R14, PT, PT, R0, R17, RZ ;  /* 0x00000011000e7210 */ /* 0x000fe40007ffe0ff */
[----:B------:R-:W-:-:S02]  /*0dd0*/  ISETP.GE.AND P0, PT, R12, UR9, PT ;  /* 0x000000090c007c0c */ /* 0x000fc4000bf06270 */
[----:B------:R-:W-:Y:S02]  /*0de0*/  ISETP.GE.AND P1, PT, R14, UR9, PT ;  /* 0x000000090e007c0c */ /* 0x000fe4000bf26270 */
[----:B------:R-:W-:Y:S02]  /*0df0*/  ISETP.GE.OR P0, PT, R23, UR12, P0 ;  /* 0x0000000c17007c0c */ /* 0x000fe40008706670 */
[----:B------:R-:W-:Y:S02]  /*0e00*/  ISETP.GE.OR P1, PT, R25, UR12, P1 ;  /* 0x0000000c19007c0c */ /* 0x000fe40008f26670 */
[----:B------:R-:W-:Y:S02]  /*0e10*/  LOP3.LUT R17, R27, 0xf, RZ, 0xc0, !PT ;  /* 0x0000000f1b117812 */ /* 0x000fe400078ec0ff */
[----:B------:R-:W-:-:S03]  /*0e20*/  LOP3.LUT R19, R13, 0xf, RZ, 0xc0, !PT ;  /* 0x0000000f0d137812 */ /* 0x000fc600078ec0ff */
[C---:B------:R-:W-:Y:S02]  /*0e30*/  IMAD.IADD R29, R0.reuse, 0x1, R17 ;  /* 0x00000001001d7824 */ /* 0x040fe400078e0211 */
[----:B------:R-:W-:Y:S02]  /*0e40*/  IMAD.IADD R22, R0, 0x1, R19 ;  /* 0x0000000100167824 */ /* 0x000fe400078e0213 */
[----:B------:R-:W0:Y:S01]  /*0e50*/  @!P0 LDC.64 R18, c[0x0][0x388] ;  /* 0x0000e200ff128b82 */ /* 0x000e220000000a00 */
[----:B------:R-:W-:Y:S01]  /*0e60*/  @!P0 IMAD R23, R23, UR9, R12 ;  /* 0x0000000917178c24 */ /* 0x000fe2000f8e020c */
[----:B------:R-:W-:Y:S01]  /*0e70*/  ISETP.GE.AND P3, PT, R29, UR9, PT ;  /* 0x000000091d007c0c */ /* 0x000fe2000bf66270 */
[----:B------:R-:W-:Y:S01]  /*0e80*/  @!P1 IMAD R25, R25, UR9, R14 ;  /* 0x0000000919199c24 */ /* 0x000fe2000f8e020e */
[----:B------:R-:W-:Y:S02]  /*0e90*/  LEA.HI R12, R27, UR4, RZ, 0x1c ;  /* 0x000000041b0c7c11 */ /* 0x000fe4000f8fe0ff */
[----:B------:R-:W-:-:S02]  /*0ea0*/  ISETP.GE.AND P2, PT, R22, UR9, PT ;  /* 0x0000000916007c0c */ /* 0x000fc4000bf46270 */
[----:B------:R-:W1:Y:S01]  /*0eb0*/  @!P1 LDC.64 R16, c[0x0][0x388] ;  /* 0x0000e200ff109b82 */ /* 0x000e620000000a00 */
[----:B------:R-:W-:Y:S02]  /*0ec0*/  LEA.HI R14, R13, UR4, RZ, 0x1c ;  /* 0x000000040d0e7c11 */ /* 0x000fe4000f8fe0ff */
[----:B------:R-:W-:Y:S02]  /*0ed0*/  ISETP.GE.OR P3, PT, R12, UR12, P3 ;  /* 0x0000000c0c007c0c */ /* 0x000fe40009f66670 */
[----:B------:R-:W-:-:S11]  /*0ee0*/  ISETP.GE.OR P2, PT, R14, UR12, P2 ;  /* 0x0000000c0e007c0c */ /* 0x000fd60009746670 */
[----:B------:R-:W-:Y:S02]  /*0ef0*/  @!P3 IMAD R12, R12, UR9, R29 ;  /* 0x000000090c0cbc24 */ /* 0x000fe4000f8e021d */
[----:B------:R-:W-:Y:S02]  /*0f00*/  @!P2 IMAD R29, R14, UR9, R22 ;  /* 0x000000090e1dac24 */ /* 0x000fe4000f8e0216 */
[----:B0-----:R-:W-:Y:S02]  /*0f10*/  @!P0 IMAD.WIDE R18, R23, 0x2, R18 ;  /* 0x0000000217128825 */ /* 0x001fe400078e0212 */
[----:B------:R-:W0:Y:S02]  /*0f20*/  @!P2 LDC.64 R22, c[0x0][0x388] ;  /* 0x0000e200ff16ab82 */ /* 0x000e240000000a00 */
[----:B-1----:R-:W-:Y:S02]  /*0f30*/  @!P1 IMAD.WIDE R16, R25, 0x2, R16 ;  /* 0x0000000219109825 */ /* 0x002fe400078e0210 */
[----:B------:R-:W2:Y:S04]  /*0f40*/  @!P0 LDG.E.U16 R18, desc[UR10][R18.64] ;  /* 0x0000000a12128981 */ /* 0x000ea8000c1e1500 */
[----:B------:R-:W1:Y:S01]  /*0f50*/  @!P3 LDC.64 R24, c[0x0][0x388] ;  /* 0x0000e200ff18bb82 */ /* 0x000e620000000a00 */
[----:B------:R3:W4:Y:S01]  /*0f60*/  @!P1 LDG.E.U16 R16, desc[UR10][R16.64] ;  /* 0x0000000a10109981 */ /* 0x000722000c1e1500 */
[----:B0-----:R-:W-:-:S06]  /*0f70*/  @!P2 IMAD.WIDE R22, R29, 0x2, R22 ;  /* 0x000000021d16a825 */ /* 0x001fcc00078e0216 */
[----:B------:R-:W5:Y:S01]  /*0f80*/  @!P2 LDG.E.U16 R22, desc[UR10][R22.64] ;  /* 0x0000000a1616a981 */ /* 0x000f62000c1e1500 */
[----:B-1----:R-:W-:-:S06]  /*0f90*/  @!P3 IMAD.WIDE R24, R12, 0x2, R24 ;  /* 0x000000020c18b825 */ /* 0x002fcc00078e0218 */
[----:B------:R-:W5:Y:S01]  /*0fa0*/  @!P3 LDG.E.U16 R24, desc[UR10][R24.64] ;  /* 0x0000000a1818b981 */ /* 0x000f62000c1e1500 */
[----:B---3--:R-:W0:Y:S01]  /*0fb0*/  @!P1 S2R R17, SR_CgaCtaId ;  /* 0x0000000000119919 */ /* 0x008e220000008800 */
[----:B------:R-:W1:Y:S01]  /*0fc0*/  @!P0 S2R R29, SR_CgaCtaId ;  /* 0x00000000001d8919 */ /* 0x000e620000008800 */
[----:B------:R-:W3:Y:S01]  /*0fd0*/  @!P3 S2R R14, SR_CgaCtaId ;  /* 0x00000000000eb919 */ /* 0x000ee20000008800 */
[----:B------:R-:W3:Y:S01]  /*0fe0*/  @!P2 S2R R12, SR_CgaCtaId ;  /* 0x00000000000ca919 */ /* 0x000ee20000008800 */
[----:B------:R-:W-:Y:S02]  /*0ff0*/  @!P1 MOV R28, 0x400 ;  /* 0x00000400001c9802 */ /* 0x000fe40000000f00 */
[----:B------:R-:W-:Y:S02]  /*1000*/  @!P0 MOV R26, 0x400 ;  /* 0x00000400001a8802 */ /* 0x000fe40000000f00 */
[----:B------:R-:W-:Y:S02]  /*1010*/  @!P2 MOV R19, 0x400 ;  /* 0x000004000013a802 */ /* 0x000fe40000000f00 */
[----:B0-----:R-:W-:-:S02]  /*1020*/  @!P1 LEA R28, R17, R28, 0x18 ;  /* 0x0000001c111c9211 */ /* 0x001fc400078ec0ff */
[----:B------:R-:W-:Y:S02]  /*1030*/  @!P3 MOV R17, 0x400 ;  /* 0x000004000011b802 */ /* 0x000fe40000000f00 */
[----:B-1----:R-:W-:Y:S02]  /*1040*/  @!P0 LEA R26, R29, R26, 0x18 ;  /* 0x0000001a1d1a8211 */ /* 0x002fe400078ec0ff */
[----:B---3--:R-:W-:-:S03]  /*1050*/  @!P3 LEA R14, R14, R17, 0x18 ;  /* 0x000000110e0eb211 */ /* 0x008fc600078ec0ff */
[----:B------:R-:W-:Y:S01]  /*1060*/  @!P0 IMAD R17, R15, 0x2, R26 ;  /* 0x000000020f118824 */ /* 0x000fe200078e021a */
[----:B------:R-:W-:Y:S01]  /*1070*/  @!P2 LEA R12, R12, R19, 0x18 ;  /* 0x000000130c0ca211 */ /* 0x000fe200078ec0ff */
[----:B------:R-:W-:Y:S01]  /*1080*/  @!P3 IMAD R27, R27, 0x2, R14 ;  /* 0x000000021b1bb824 */ /* 0x000fe200078e020e */
[----:B------:R-:W-:-:S03]  /*1090*/  @!P1 LEA R21, R21, R28, 0x1 ;  /* 0x0000001c15159211 */ /* 0x000fc600078e08ff */
[C---:B------:R-:W-:Y:S02]  /*10a0*/  @!P2 IMAD R19, R13.reuse, 0x2, R12 ;  /* 0x000000020d13a824 */ /* 0x040fe400078e020c */
[----:B------:R-:W-:Y:S01]  /*10b0*/  IMAD.IADD R15, R13, 0x1, R2 ;  /* 0x000000010d0f7824 */ /* 0x000fe200078e0202 */
[----:B--2---:R0:W-:Y:S04]  /*10c0*/  @!P0 STS.U16 [R17+0x200], R18 ;  /* 0x0002001211008388 */ /* 0x0041e80000000400 */
[----:B----4-:R0:W-:Y:S01]  /*10d0*/  @!P1 STS.U16 [R21+0x200], R16 ;  /* 0x0002001015009388 */ /* 0x0101e20000000400 */
[----:B------:R-:W-:-:S03]  /*10e0*/  ISETP.GE.U32.AND P0, PT, R15, 0x100, PT ;  /* 0x000001000f00780c */ /* 0x000fc60003f06070 */
[----:B-----5:R0:W-:Y:S04]  /*10f0*/  @!P3 STS.U16 [R27+0x200], R24 ;  /* 0x000200181b00b388 */ /* 0x0201e80000000400 */
[----:B------:R0:W-:Y:S06]  /*1100*/  @!P2 STS.U16 [R19+0x200], R22 ;  /* 0x000200161300a388 */ /* 0x0001ec0000000400 */
[----:B------:R-:W-:Y:S05]  /*1110*/  @!P0 BRA `(.L_x_63) ;  /* 0xfffffffc00088947 */ /* 0x000fea000383ffff */
.L_x_47:
[----:B01----:R-:W-:Y:S05]  /*1120*/  BSYNC.RECONVERGENT B0 ;  /* 0x0000000000007941 */ /* 0x003fea0003800200 */
.L_x_46:
[----:B------:R-:W-:Y:S01]  /*1130*/  BAR.SYNC.DEFER_BLOCKING 0x0 ;  /* 0x0000000000007b1d */ /* 0x000fe20000010000 */
[----:B------:R-:W-:-:S13]  /*1140*/  ISETP.GT.U32.AND P0, PT, R3, 0x1f, PT ;  /* 0x0000001f0300780c */ /* 0x000fda0003f04070 */
[----:B------:R-:W-:Y:S05]  /*1150*/  @P0 BRA `(.L_x_64) ;  /* 0x0000000000500947 */ /* 0x000fea0003800000 */
[----:B------:R-:W2:Y:S01]  /*1160*/  S2R R14, SR_LANEID ;  /* 0x00000000000e7919 */ /* 0x000ea20000000000 */
[----:B------:R-:W-:Y:S05]  /*1170*/  WARPSYNC.ALL ;  /* 0x0000000000007948 */ /* 0x000fea0003800000 */
[----:B------:R-:W0:Y:S01]  /*1180*/  S2R R15, SR_CgaCtaId ;  /* 0x00000000000f7919 */ /* 0x000e220000008800 */
[----:B--23--:R-:W-:Y:S02]  /*1190*/  SHF.R.U32.HI R12, RZ, 0x3, R14 ;  /* 0x00000003ff0c7819 */ /* 0x00cfe4000001160e */
[----:B------:R-:W-:-:S03]  /*11a0*/  LOP3.LUT R13, R14, 0x7, RZ, 0xc0, !PT ;  /* 0x000000070e0d7812 */ /* 0x000fc600078ec0ff */
[----:B------:R-:W-:Y:S01]  /*11b0*/  IMAD.SHL.U32 R16, R12, 0x8, RZ ;  /* 0x000000080c107824 */ /* 0x000fe200078e00ff */
[----:B------:R-:W-:Y:S02]  /*11c0*/  SHF.R.U32.HI R12, RZ, 0x4, R14 ;  /* 0x00000004ff0c7819 */ /* 0x000fe4000001160e */
[----:B------:R-:W-:Y:S02]  /*11d0*/  MOV R14, 0x400 ;  /* 0x00000400000e7802 */ /* 0x000fe40000000f00 */
[----:B------:R-:W-:Y:S01]  /*11e0*/  LOP3.LUT R13, R16, 0x8, R13, 0xe2, !PT ;  /* 0x00000008100d7812 */ /* 0x000fe200078ee20d */
[----:B------:R-:W-:Y:S01]  /*11f0*/  IMAD.SHL.U32 R12, R12, 0x8, RZ ;  /* 0x000000080c0c7824 */ /* 0x000fe200078e00ff */
[----:B0-----:R-:W-:-:S04]  /*1200*/  LEA R15, R15, R14, 0x18 ;  /* 0x0000000e0f0f7211 */ /* 0x001fc800078ec0ff */
[----:B------:R-:W-:Y:S01]  /*1210*/  LEA R12, R13, R12, 0x4 ;  /* 0x0000000c0d0c7211 */ /* 0x000fe200078e20ff */
[----:B------:R-:W-:-:S04]  /*1220*/  VIADD R13, R15, 0x200 ;  /* 0x000002000f0d7836 */ /* 0x000fc80000000000 */
[C---:B------:R-:W-:Y:S02]  /*1230*/  IMAD.U32 R14, R12.reuse, 0x2, R15 ;  /* 0x000000020c0e7824 */ /* 0x040fe400078e000f */
[----:B------:R-:W-:-:S04]  /*1240*/  IMAD.U32 R16, R12, 0x2, R13 ;  /* 0x000000020c107824 */ /* 0x000fc800078e000d */
[----:B------:R-:W-:Y:S04]  /*1250*/  LDSM.16.M88.4 R12, [R14] ;  /* 0x000000000e0c783b */ /* 0x000fe80000000200 */
[----:B------:R-:W0:Y:S02]  /*1260*/  LDSM.16.MT88.4 R16, [R16] ;  /* 0x000000001010783b */ /* 0x000e240000004200 */
[C---:B0-----:R-:W-:Y:S08]  /*1270*/  HMMA.16816.F32 R4, R12.reuse, R16, R4 ;  /* 0x000000100c04723c */ /* 0x041ff00000001804 */
[----:B------:R-:W-:-:S15]  /*1280*/  HMMA.16816.F32 R8, R12, R18, R8 ;  /* 0x000000120c08723c */ /* 0x000fde0000001808 */
[----:B------:R-:W-:-:S05]  /*1290*/  NOP ;  /* 0x0000000000007918 */ /* 0x000fca0000000000 */
.L_x_64:
[----:B------:R-:W-:Y:S05]  /*12a0*/  WARPSYNC.ALL ;  /* 0x0000000000007948 */ /* 0x000fea0003800000 */
[----:B------:R-:W0:Y:S01]  /*12b0*/  LDCU UR7, c[0x0][0x3a0] ;  /* 0x00007400ff0777ac */ /* 0x000e220008000800 */
[----:B------:R-:W-:-:S04]  /*12c0*/  UIADD3 UR4, UPT, UPT, UR4, 0x10, URZ ;  /* 0x0000001004047890 */ /* 0x000fc8000fffe0ff */
[----:B0-----:R-:W-:Y:S01]  /*12d0*/  UISETP.GE.AND UP0, UPT, UR4, UR7, UPT ;  /* 0x000000070400728c */ /* 0x001fe2000bf06270 */
[----:B------:R-:W-:Y:S08]  /*12e0*/  BAR.SYNC.DEFER_BLOCKING 0x0 ;  /* 0x0000000000007b1d */ /* 0x000ff00000010000 */
[----:B------:R-:W-:Y:S05]  /*12f0*/  BRA.U !UP0, `(.L_x_65) ;  /* 0xffffffed08ec7547 */ /* 0x000fea000b83ffff */
.L_x_45:
[----:B------:R-:W0:Y:S02]  /*1300*/  S2R R2, SR_TID.X ;  /* 0x0000000000027919 */ /* 0x000e240000002100 */
[----:B0-----:R-:W-:-:S13]  /*1310*/  ISETP.GT.U32.AND P0, PT, R2, 0x1f, PT ;  /* 0x0000001f0200780c */ /* 0x001fda0003f04070 */
[----:B------:R-:W-:Y:S05]  /*1320*/  @P0 EXIT ;  /* 0x000000000000094d */ /* 0x000fea0003800000 */
[----:B--23--:R-:W0:Y:S01]  /*1330*/  S2R R12, SR_LANEID ;  /* 0x00000000000c7919 */ /* 0x00ce220000000000 */
        /* <DEDUP_REMOVED lines=17> */
.L_x_66:
        /* <DEDUP_REMOVED lines=11> */
.L_x_69:


//--------------------- .nv.shared._Z20ping_pong_mma_kernelPK6__halfS1_Pfiii --------------------------
	.section	.nv.shared._Z20ping_pong_mma_kernelPK6__halfS1_Pfiii,"aw",@nobits
	.sectionflags	@""
	.align	16
	.zero		1024


//--------------------- .nv.shared.reserved.0     --------------------------
	.section	.nv.shared.reserved.0,"aw",@nobits
	.weak		__nv_reservedSMEM_offset_0_alias
	.size		__nv_reservedSMEM_offset_0_alias, 0, 64
	.other		__nv_reservedSMEM_offset_0_alias,@"STO_CUDA_RESERVED_SHARED STV_DEFAULT"
__nv_reservedSMEM_offset_0_alias:
	.zero		0
	.zero		64


//--------------------- .nv.shared._Z27warp_specialized_mma_kernelPK6__halfS1_Pfiii --------------------------
	.section	.nv.shared._Z27warp_specialized_mma_kernelPK6__halfS1_Pfiii,"aw",@nobits
	.sectionflags	@""
	.align	16
	.zero		1024


//--------------------- .nv.shared._Z17simple_mma_kernelPK6__halfS1_Pfiii --------------------------
	.section	.nv.shared._Z17simple_mma_kernelPK6__halfS1_Pfiii,"aw",@nobits
	.sectionflags	@""
	.align	16
	.zero		1024


//--------------------- .nv.constant0._Z20ping_pong_mma_kernelPK6__halfS1_Pfiii --------------------------
	.section	.nv.constant0._Z20ping_pong_mma_kernelPK6__halfS1_Pfiii,"a",@progbits
	.sectionflags	@""
	.align	4
.nv.constant0._Z20ping_pong_mma_kernelPK6__halfS1_Pfiii:
	.zero		932


//--------------------- .nv.constant0._Z27warp_specialized_mma_kernelPK6__halfS1_Pfiii --------------------------
	.section	.nv.constant0._Z27warp_specialized_mma_kernelPK6__halfS1_Pfiii,"a",@progbits
	.sectionflags	@""
	.align	4
.nv.constant0._Z27warp_specialized_mma_kernelPK6__halfS1_Pfiii:
	.zero		932


//--------------------- .nv.constant0._Z17simple_mma_kernelPK6__halfS1_Pfiii --------------------------
	.section	.nv.constant0._Z17simple_mma_kernelPK6__halfS1_Pfiii,"a",@progbits
	.sectionflags	@""
	.align	4
.nv.constant0._Z17simple_mma_kernelPK6__halfS1_Pfiii:
	.zero		932


//--------------------- SYMBOLS --------------------------

	.type		.nv.reservedSmem.offset0,@object
	.size		.nv.reservedSmem.offset0,0x4
	.type		.nv.reservedSmem.cap,@object
	.size		.nv.reservedSmem.cap,0x4
